	.target	sm_90a

	.elftype	@"ET_EXEC"


//--------------------- .note.nv.tkinfo           --------------------------
	.section	.note.nv.tkinfo,"",@"SHT_NOTE"
	.sectionflags	@"SHF_NOTE_NV_TKINFO"
	.tkinfo
        /*0018*/ 	.word	0x00000002
        /*0030*/ 	.string	""
        /*0030*/ 	.string	"ptxas"
        /*0030*/ 	.string	"Cuda compilation tools, release 13.0, V13.0.88"
        /*0030*/ 	.string	"Build cuda_13.0.r13.0/compiler.36424714_0"
        /*0030*/ 	.string	"-arch sm_90a -m 64 "



//--------------------- .note.nv.cuinfo           --------------------------
	.section	.note.nv.cuinfo,"",@"SHT_NOTE"
	.sectionflags	@"SHF_NOTE_NV_CUINFO"
        /*0018*/ 	.short	0x0002
        /*001a*/ 	.short	0x005a
        /*001c*/ 	.short	0x0082
	.zero		2


//--------------------- .nv.info                  --------------------------
	.section	.nv.info,"",@"SHT_CUDA_INFO"
	.align	4


	//----- nvinfo : EIATTR_REGCOUNT
	.align		4
        /*0000*/ 	.byte	0x04, 0x2f
        /*0002*/ 	.short	(.L_15 - .L_14)
	.align		4
.L_14:
        /*0004*/ 	.word	index@(_ZN7cutlass13device_kernelINS_4gemm6kernel13GemmUniversalIN4cute5tupleIJiiiiEEENS1_10collective13CollectiveMmaINS1_34MainloopSm90TmaGmmaWarpSpecializedILi37ENS5_IJNS4_1CILi1EEENSA_ILi2EEESB_EEENS1_32KernelTmaWarpSpecializedPingpongEEENS5_IJNSA_ILi64EEENSA_ILi128EEENSA_ILi32EEEEEEaNS5_IJlSB_lEEEaSK_NS4_8TiledMMAINS4_8MMA_AtomIJNS4_4SM904GMMA27MMA_64x128x32_S32S8S8_SS_TNEEEENS4_6LayoutINS5_IJSB_SB_SB_EEENS5_IJNSA_ILi0EEEST_ST_EEEEENS5_IJNS4_10UnderscoreESW_SW_EEEEENS4_23SM90_TMA_LOAD_MULTICASTENS4_14ComposedLayoutINS4_7SwizzleILi1ELi4ELi3EEENS4_18smem_ptr_flag_bitsILi8EEENSR_INS5_IJNSA_ILi8EEESI_EEENS5_IJSI_SB_EEEEEEEvNS4_8identityENS4_13SM90_TMA_LOADES19_vS1A_EENS_8epilogue10collective6detail29Sm90TmaWarpSpecializedAdapterINS1E_15DefaultEpilogueIaSK_SK_NS1D_6thread17LinearCombinationIaLi1EiiLNS1I_9ScaleType4KindE0ELNS_15FloatRoundStyleE2EaEENS1_15EpilogueDefaultEEEEEvvEEEEvNT_6ParamsE)
        /*0008*/ 	.word	0x000000a8


	//----- nvinfo : EIATTR_FRAME_SIZE
	.align		4
.L_15:
        /*000c*/ 	.byte	0x04, 0x11
        /*000e*/ 	.short	(.L_17 - .L_16)
	.align		4
.L_16:
        /*0010*/ 	.word	index@(_ZN7cutlass13device_kernelINS_4gemm6kernel13GemmUniversalIN4cute5tupleIJiiiiEEENS1_10collective13CollectiveMmaINS1_34MainloopSm90TmaGmmaWarpSpecializedILi37ENS5_IJNS4_1CILi1EEENSA_ILi2EEESB_EEENS1_32KernelTmaWarpSpecializedPingpongEEENS5_IJNSA_ILi64EEENSA_ILi128EEENSA_ILi32EEEEEEaNS5_IJlSB_lEEEaSK_NS4_8TiledMMAINS4_8MMA_AtomIJNS4_4SM904GMMA27MMA_64x128x32_S32S8S8_SS_TNEEEENS4_6LayoutINS5_IJSB_SB_SB_EEENS5_IJNSA_ILi0EEEST_ST_EEEEENS5_IJNS4_10UnderscoreESW_SW_EEEEENS4_23SM90_TMA_LOAD_MULTICASTENS4_14ComposedLayoutINS4_7SwizzleILi1ELi4ELi3EEENS4_18smem_ptr_flag_bitsILi8EEENSR_INS5_IJNSA_ILi8EEESI_EEENS5_IJSI_SB_EEEEEEEvNS4_8identityENS4_13SM90_TMA_LOADES19_vS1A_EENS_8epilogue10collective6detail29Sm90TmaWarpSpecializedAdapterINS1E_15DefaultEpilogueIaSK_SK_NS1D_6thread17LinearCombinationIaLi1EiiLNS1I_9ScaleType4KindE0ELNS_15FloatRoundStyleE2EaEENS1_15EpilogueDefaultEEEEEvvEEEEvNT_6ParamsE)
        /*0014*/ 	.word	0x00000008


	//----- nvinfo : EIATTR_MIN_STACK_SIZE
	.align		4
.L_17:
        /*0018*/ 	.byte	0x04, 0x12
        /*001a*/ 	.short	(.L_19 - .L_18)
	.align		4
.L_18:
        /*001c*/ 	.word	index@(_ZN7cutlass13device_kernelINS_4gemm6kernel13GemmUniversalIN4cute5tupleIJiiiiEEENS1_10collective13CollectiveMmaINS1_34MainloopSm90TmaGmmaWarpSpecializedILi37ENS5_IJNS4_1CILi1EEENSA_ILi2EEESB_EEENS1_32KernelTmaWarpSpecializedPingpongEEENS5_IJNSA_ILi64EEENSA_ILi128EEENSA_ILi32EEEEEEaNS5_IJlSB_lEEEaSK_NS4_8TiledMMAINS4_8MMA_AtomIJNS4_4SM904GMMA27MMA_64x128x32_S32S8S8_SS_TNEEEENS4_6LayoutINS5_IJSB_SB_SB_EEENS5_IJNSA_ILi0EEEST_ST_EEEEENS5_IJNS4_10UnderscoreESW_SW_EEEEENS4_23SM90_TMA_LOAD_MULTICASTENS4_14ComposedLayoutINS4_7SwizzleILi1ELi4ELi3EEENS4_18smem_ptr_flag_bitsILi8EEENSR_INS5_IJNSA_ILi8EEESI_EEENS5_IJSI_SB_EEEEEEEvNS4_8identityENS4_13SM90_TMA_LOADES19_vS1A_EENS_8epilogue10collective6detail29Sm90TmaWarpSpecializedAdapterINS1E_15DefaultEpilogueIaSK_SK_NS1D_6thread17LinearCombinationIaLi1EiiLNS1I_9ScaleType4KindE0ELNS_15FloatRoundStyleE2EaEENS1_15EpilogueDefaultEEEEEvvEEEEvNT_6ParamsE)
        /*0020*/ 	.word	0x00000008
.L_19:


//--------------------- .nv.compat                --------------------------
	.section	.nv.compat,"",@"SHT_CUDA_COMPAT_INFO"
	.align	4
        /*0000*/ 	.byte	0x02, 0x09, 0x01, 0x00, 0x02, 0x02, 0x04, 0x00, 0x02, 0x05, 0x05, 0x00, 0x03, 0x07, 0x01, 0x01
        /*0010*/ 	.byte	0x02, 0x03, 0x01, 0x00, 0x02, 0x06, 0x01, 0x00, 0x04, 0x0b, 0x08, 0x00, 0x00, 0x00, 0x00, 0x00
        /*0020*/ 	.byte	0x00, 0x00, 0x00, 0x00


//--------------------- .nv.info._ZN7cutlass13device_kernelINS_4gemm6kernel13GemmUniversalIN4cute5tupleIJiiiiEEENS1_10collective13CollectiveMmaINS1_34MainloopSm90TmaGmmaWarpSpecializedILi37ENS5_IJNS4_1CILi1EEENSA_ILi2EEESB_EEENS1_32KernelTmaWarpSpecializedPingpongEEENS5_IJNSA_ILi64EEENSA_ILi128EEENSA_ILi32EEEEEEaNS5_IJlSB_lEEEaSK_NS4_8TiledMMAINS4_8MMA_AtomIJNS4_4SM904GMMA27MMA_64x128x32_S32S8S8_SS_TNEEEENS4_6LayoutINS5_IJSB_SB_SB_EEENS5_IJNSA_ILi0EEEST_ST_EEEEENS5_IJNS4_10UnderscoreESW_SW_EEEEENS4_23SM90_TMA_LOAD_MULTICASTENS4_14ComposedLayoutINS4_7SwizzleILi1ELi4ELi3EEENS4_18smem_ptr_flag_bitsILi8EEENSR_INS5_IJNSA_ILi8EEESI_EEENS5_IJSI_SB_EEEEEEEvNS4_8identityENS4_13SM90_TMA_LOADES19_vS1A_EENS_8epilogue10collective6detail29Sm90TmaWarpSpecializedAdapterINS1E_15DefaultEpilogueIaSK_SK_NS1D_6thread17LinearCombinationIaLi1EiiLNS1I_9ScaleType4KindE0ELNS_15FloatRoundStyleE2EaEENS1_15EpilogueDefaultEEEEEvvEEEEvNT_6ParamsE --------------------------
	.section	.nv.info._ZN7cutlass13device_kernelINS_4gemm6kernel13GemmUniversalIN4cute5tupleIJiiiiEEENS1_10collective13CollectiveMmaINS1_34MainloopSm90TmaGmmaWarpSpecializedILi37ENS5_IJNS4_1CILi1EEENSA_ILi2EEESB_EEENS1_32KernelTmaWarpSpecializedPingpongEEENS5_IJNSA_ILi64EEENSA_ILi128EEENSA_ILi32EEEEEEaNS5_IJlSB_lEEEaSK_NS4_8TiledMMAINS4_8MMA_AtomIJNS4_4SM904GMMA27MMA_64x128x32_S32S8S8_SS_TNEEEENS4_6LayoutINS5_IJSB_SB_SB_EEENS5_IJNSA_ILi0EEEST_ST_EEEEENS5_IJNS4_10UnderscoreESW_SW_EEEEENS4_23SM90_TMA_LOAD_MULTICASTENS4_14ComposedLayoutINS4_7SwizzleILi1ELi4ELi3EEENS4_18smem_ptr_flag_bitsILi8EEENSR_INS5_IJNSA_ILi8EEESI_EEENS5_IJSI_SB_EEEEEEEvNS4_8identityENS4_13SM90_TMA_LOADES19_vS1A_EENS_8epilogue10collective6detail29Sm90TmaWarpSpecializedAdapterINS1E_15DefaultEpilogueIaSK_SK_NS1D_6thread17LinearCombinationIaLi1EiiLNS1I_9ScaleType4KindE0ELNS_15FloatRoundStyleE2EaEENS1_15EpilogueDefaultEEEEEvvEEEEvNT_6ParamsE,"",@"SHT_CUDA_INFO"
	.sectionflags	@""
	.align	4


	//----- nvinfo : EIATTR_CUDA_API_VERSION
	.align		4
        /*0000*/ 	.byte	0x04, 0x37
        /*0002*/ 	.short	(.L_21 - .L_20)
.L_20:
        /*0004*/ 	.word	0x00000082


	//----- nvinfo : EIATTR_KPARAM_INFO
	.align		4
.L_21:
        /*0008*/ 	.byte	0x04, 0x17
        /*000a*/ 	.short	(.L_23 - .L_22)
.L_22:
        /*000c*/ 	.word	0x00000000
        /*0010*/ 	.short	0x0000
        /*0012*/ 	.short	0x0070
        /*0014*/ 	.byte	0x00, 0xf0, 0x01, 0x10


	//----- nvinfo : EIATTR_SPARSE_MMA_MASK
	.align		4
.L_23:
        /*0018*/ 	.byte	0x03, 0x50
        /*001a*/ 	.short	0x0000


	//----- nvinfo : EIATTR_MAXREG_COUNT
	.align		4
        /*001c*/ 	.byte	0x03, 0x1b
        /*001e*/ 	.short	0x00a8


	//----- nvinfo : EIATTR_NUM_BARRIERS
	.align		4
        /*0020*/ 	.byte	0x02, 0x4c
        /*0022*/ 	.byte	0x01
	.zero		1


	//----- nvinfo : EIATTR_EXTERNS
	.align		4
        /*0024*/ 	.byte	0x04, 0x0f
        /*0026*/ 	.short	(.L_25 - .L_24)


	//   ....[0]....
	.align		4
.L_24:
        /*0028*/ 	.word	index@(__assertfail)


	//----- nvinfo : EIATTR_ANNOTATIONS
	.align		4
.L_25:
        /*002c*/ 	.byte	0x04, 0x55
        /*002e*/ 	.short	(.L_27 - .L_26)


	//   ....[0]....
.L_26:
        /*0030*/ 	.word	0x00000001
        /*0034*/ 	.byte	0x90, 0x11, 0x00, 0x00, 0x01, 0x00, 0x00, 0x00, 0x50, 0x18, 0x00, 0x00, 0x01, 0x00, 0x00, 0x00
        /*0044*/ 	.byte	0x80, 0x57, 0x00, 0x00, 0x01, 0x00, 0x00, 0x00, 0x90, 0x63, 0x00, 0x00


	//----- nvinfo : EIATTR_MERCURY_ISA_VERSION
	.align		4
.L_27:
        /*0050*/ 	.byte	0x03, 0x5f
        /*0052*/ 	.short	0x0101


	//----- nvinfo : EIATTR_INT_WARP_WIDE_INSTR_OFFSETS
	.align		4
        /*0054*/ 	.byte	0x04, 0x31
        /*0056*/ 	.short	(.L_29 - .L_28)


	//   ....[0]....
.L_28:
        /*0058*/ 	.word	0x00000920


	//   ....[1]....
        /*005c*/ 	.word	0x00000960


	//   ....[2]....
        /*0060*/ 	.word	0x000009e0


	//   ....[3]....
        /*0064*/ 	.word	0x00000a40


	//   ....[4]....
        /*0068*/ 	.word	0x00000af0


	//   ....[5]....
        /*006c*/ 	.word	0x00000b00


	//   ....[6]....
        /*0070*/ 	.word	0x00000b70


	//   ....[7]....
        /*0074*/ 	.word	0x00000bc0


	//----- nvinfo : EIATTR_COOP_GROUP_MASK_REGIDS
	.align		4
.L_29:
        /*0078*/ 	.byte	0x04, 0x29
        /*007a*/ 	.short	(.L_31 - .L_30)


	//   ....[0]....
.L_30:
        /*007c*/ 	.word	0xffffffff


	//   ....[1]....
        /*0080*/ 	.word	0xffffffff


	//   ....[2]....
        /*0084*/ 	.word	0xffffffff


	//   ....[3]....
        /*0088*/ 	.word	0xffffffff


	//   ....[4]....
        /*008c*/ 	.word	0xffffffff


	//   ....[5]....
        /*0090*/ 	.word	0xffffffff


	//   ....[6]....
        /*0094*/ 	.word	0xffffffff


	//----- nvinfo : EIATTR_COOP_GROUP_INSTR_OFFSETS
	.align		4
.L_31:
        /*0098*/ 	.byte	0x04, 0x28
        /*009a*/ 	.short	(.L_33 - .L_32)


	//   ....[0]....
.L_32:
        /*009c*/ 	.word	0x00000070


	//   ....[1]....
        /*00a0*/ 	.word	0x00000080


	//   ....[2]....
        /*00a4*/ 	.word	0x00000140


	//   ....[3]....
        /*00a8*/ 	.word	0x00000740


	//   ....[4]....
        /*00ac*/ 	.word	0x00000780


	//   ....[5]....
        /*00b0*/ 	.word	0x00000820


	//   ....[6]....
        /*00b4*/ 	.word	0x00000d40


	//----- nvinfo : EIATTR_REG_RECONFIG
	.align		4
.L_33:
        /*00b8*/ 	.byte	0x01, 0x54
	.zero		2


	//----- nvinfo : EIATTR_SYSCALL_OFFSETS
	.align		4
        /*00bc*/ 	.byte	0x04, 0x46
        /*00be*/ 	.short	(.L_35 - .L_34)


	//   ....[0]....
.L_34:
        /*00c0*/ 	.word	0x00001ce0


	//----- nvinfo : EIATTR_MBARRIER_INSTR_OFFSETS
	.align		4
.L_35:
        /*00c4*/ 	.byte	0x04, 0x39
        /*00c6*/ 	.short	(.L_37 - .L_36)


	//   ....[0]....
.L_36:
        /*00c8*/ 	.word	0x00000270
        /*00cc*/ 	.word	0x000000ff
        /*00d0*/ 	.word	0x00000000
        /*00d4*/ 	.short	0x0100
        /*00d6*/ 	.byte	0x08
	.zero		1


	//   ....[1]....
        /*00d8*/ 	.word	0x00000280
        /*00dc*/ 	.word	0x000000ff
        /*00e0*/ 	.word	0x00000128
        /*00e4*/ 	.short	0x0100
        /*00e6*/ 	.byte	0x08
	.zero		1


	//   ....[2]....
        /*00e8*/ 	.word	0x00000290
        /*00ec*/ 	.word	0x000000ff
        /*00f0*/ 	.word	0x00000008
        /*00f4*/ 	.short	0x0100
        /*00f6*/ 	.byte	0x08
	.zero		1


	//   ....[3]....
        /*00f8*/ 	.word	0x000002a0
        /*00fc*/ 	.word	0x000000ff
        /*0100*/ 	.word	0x00000130
        /*0104*/ 	.short	0x0100
        /*0106*/ 	.byte	0x08
	.zero		1


	//   ....[4]....
        /*0108*/ 	.word	0x000002b0
        /*010c*/ 	.word	0x000000ff
        /*0110*/ 	.word	0x00000010
        /*0114*/ 	.short	0x0100
        /*0116*/ 	.byte	0x08
	.zero		1


	//   ....[5]....
        /*0118*/ 	.word	0x000002c0
        /*011c*/ 	.word	0x000000ff
        /*0120*/ 	.word	0x00000138
        /*0124*/ 	.short	0x0100
        /*0126*/ 	.byte	0x08
	.zero		1


	//   ....[6]....
        /*0128*/ 	.word	0x000002d0
        /*012c*/ 	.word	0x000000ff
        /*0130*/ 	.word	0x00000018
        /*0134*/ 	.short	0x0100
        /*0136*/ 	.byte	0x08
	.zero		1


	//   ....[7]....
        /*0138*/ 	.word	0x000002e0
        /*013c*/ 	.word	0x000000ff
        /*0140*/ 	.word	0x00000140
        /*0144*/ 	.short	0x0100
        /*0146*/ 	.byte	0x08
	.zero		1


	//   ....[8]....
        /*0148*/ 	.word	0x000002f0
        /*014c*/ 	.word	0x000000ff
        /*0150*/ 	.word	0x00000020
        /*0154*/ 	.short	0x0100
        /*0156*/ 	.byte	0x08
	.zero		1


	//   ....[9]....
        /*0158*/ 	.word	0x00000300
        /*015c*/ 	.word	0x000000ff
        /*0160*/ 	.word	0x00000148
        /*0164*/ 	.short	0x0100
        /*0166*/ 	.byte	0x08
	.zero		1


	//   ....[10]....
        /*0168*/ 	.word	0x00000310
        /*016c*/ 	.word	0x000000ff
        /*0170*/ 	.word	0x00000028
        /*0174*/ 	.short	0x0100
        /*0176*/ 	.byte	0x08
	.zero		1


	//   ....[11]....
        /*0178*/ 	.word	0x00000320
        /*017c*/ 	.word	0x000000ff
        /*0180*/ 	.word	0x00000150
        /*0184*/ 	.short	0x0100
        /*0186*/ 	.byte	0x08
	.zero		1


	//   ....[12]....
        /*0188*/ 	.word	0x00000330
        /*018c*/ 	.word	0x000000ff
        /*0190*/ 	.word	0x00000030
        /*0194*/ 	.short	0x0100
        /*0196*/ 	.byte	0x08
	.zero		1


	//   ....[13]....
        /*0198*/ 	.word	0x00000340
        /*019c*/ 	.word	0x000000ff
        /*01a0*/ 	.word	0x00000158
        /*01a4*/ 	.short	0x0100
        /*01a6*/ 	.byte	0x08
	.zero		1


	//   ....[14]....
        /*01a8*/ 	.word	0x00000350
        /*01ac*/ 	.word	0x000000ff
        /*01b0*/ 	.word	0x00000038
        /*01b4*/ 	.short	0x0100
        /*01b6*/ 	.byte	0x08
	.zero		1


	//   ....[15]....
        /*01b8*/ 	.word	0x00000360
        /*01bc*/ 	.word	0x000000ff
        /*01c0*/ 	.word	0x00000160
        /*01c4*/ 	.short	0x0100
        /*01c6*/ 	.byte	0x08
	.zero		1


	//   ....[16]....
        /*01c8*/ 	.word	0x00000370
        /*01cc*/ 	.word	0x000000ff
        /*01d0*/ 	.word	0x00000040
        /*01d4*/ 	.short	0x0100
        /*01d6*/ 	.byte	0x08
	.zero		1


	//   ....[17]....
        /*01d8*/ 	.word	0x00000380
        /*01dc*/ 	.word	0x000000ff
        /*01e0*/ 	.word	0x00000168
        /*01e4*/ 	.short	0x0100
        /*01e6*/ 	.byte	0x08
	.zero		1


	//   ....[18]....
        /*01e8*/ 	.word	0x00000390
        /*01ec*/ 	.word	0x000000ff
        /*01f0*/ 	.word	0x00000048
        /*01f4*/ 	.short	0x0100
        /*01f6*/ 	.byte	0x08
	.zero		1


	//   ....[19]....
        /*01f8*/ 	.word	0x000003a0
        /*01fc*/ 	.word	0x000000ff
        /*0200*/ 	.word	0x00000170
        /*0204*/ 	.short	0x0100
        /*0206*/ 	.byte	0x08
	.zero		1


	//   ....[20]....
        /*0208*/ 	.word	0x000003b0
        /*020c*/ 	.word	0x000000ff
        /*0210*/ 	.word	0x00000050
        /*0214*/ 	.short	0x0100
        /*0216*/ 	.byte	0x08
	.zero		1


	//   ....[21]....
        /*0218*/ 	.word	0x000003c0
        /*021c*/ 	.word	0x000000ff
        /*0220*/ 	.word	0x00000178
        /*0224*/ 	.short	0x0100
        /*0226*/ 	.byte	0x08
	.zero		1


	//   ....[22]....
        /*0228*/ 	.word	0x000003d0
        /*022c*/ 	.word	0x000000ff
        /*0230*/ 	.word	0x00000058
        /*0234*/ 	.short	0x0100
        /*0236*/ 	.byte	0x08
	.zero		1


	//   ....[23]....
        /*0238*/ 	.word	0x000003e0
        /*023c*/ 	.word	0x000000ff
        /*0240*/ 	.word	0x00000180
        /*0244*/ 	.short	0x0100
        /*0246*/ 	.byte	0x08
	.zero		1


	//   ....[24]....
        /*0248*/ 	.word	0x000003f0
        /*024c*/ 	.word	0x000000ff
        /*0250*/ 	.word	0x00000060
        /*0254*/ 	.short	0x0100
        /*0256*/ 	.byte	0x08
	.zero		1


	//   ....[25]....
        /*0258*/ 	.word	0x00000400
        /*025c*/ 	.word	0x000000ff
        /*0260*/ 	.word	0x00000188
        /*0264*/ 	.short	0x0100
        /*0266*/ 	.byte	0x08
	.zero		1


	//   ....[26]....
        /*0268*/ 	.word	0x00000410
        /*026c*/ 	.word	0x000000ff
        /*0270*/ 	.word	0x00000068
        /*0274*/ 	.short	0x0100
        /*0276*/ 	.byte	0x08
	.zero		1


	//   ....[27]....
        /*0278*/ 	.word	0x00000420
        /*027c*/ 	.word	0x000000ff
        /*0280*/ 	.word	0x00000190
        /*0284*/ 	.short	0x0100
        /*0286*/ 	.byte	0x08
	.zero		1


	//   ....[28]....
        /*0288*/ 	.word	0x00000430
        /*028c*/ 	.word	0x000000ff
        /*0290*/ 	.word	0x00000070
        /*0294*/ 	.short	0x0100
        /*0296*/ 	.byte	0x08
	.zero		1


	//   ....[29]....
        /*0298*/ 	.word	0x00000440
        /*029c*/ 	.word	0x000000ff
        /*02a0*/ 	.word	0x00000198
        /*02a4*/ 	.short	0x0100
        /*02a6*/ 	.byte	0x08
	.zero		1


	//   ....[30]....
        /*02a8*/ 	.word	0x00000450
        /*02ac*/ 	.word	0x000000ff
        /*02b0*/ 	.word	0x00000078
        /*02b4*/ 	.short	0x0100
        /*02b6*/ 	.byte	0x08
	.zero		1


	//   ....[31]....
        /*02b8*/ 	.word	0x00000460
        /*02bc*/ 	.word	0x000000ff
        /*02c0*/ 	.word	0x000001a0
        /*02c4*/ 	.short	0x0100
        /*02c6*/ 	.byte	0x08
	.zero		1


	//   ....[32]....
        /*02c8*/ 	.word	0x00000470
        /*02cc*/ 	.word	0x000000ff
        /*02d0*/ 	.word	0x00000080
        /*02d4*/ 	.short	0x0100
        /*02d6*/ 	.byte	0x08
	.zero		1


	//   ....[33]....
        /*02d8*/ 	.word	0x00000480
        /*02dc*/ 	.word	0x000000ff
        /*02e0*/ 	.word	0x000001a8
        /*02e4*/ 	.short	0x0100
        /*02e6*/ 	.byte	0x08
	.zero		1


	//   ....[34]....
        /*02e8*/ 	.word	0x00000490
        /*02ec*/ 	.word	0x000000ff
        /*02f0*/ 	.word	0x00000088
        /*02f4*/ 	.short	0x0100
        /*02f6*/ 	.byte	0x08
	.zero		1


	//   ....[35]....
        /*02f8*/ 	.word	0x000004a0
        /*02fc*/ 	.word	0x000000ff
        /*0300*/ 	.word	0x000001b0
        /*0304*/ 	.short	0x0100
        /*0306*/ 	.byte	0x08
	.zero		1


	//   ....[36]....
        /*0308*/ 	.word	0x000004b0
        /*030c*/ 	.word	0x000000ff
        /*0310*/ 	.word	0x00000090
        /*0314*/ 	.short	0x0100
        /*0316*/ 	.byte	0x08
	.zero		1


	//   ....[37]....
        /*0318*/ 	.word	0x000004c0
        /*031c*/ 	.word	0x000000ff
        /*0320*/ 	.word	0x000001b8
        /*0324*/ 	.short	0x0100
        /*0326*/ 	.byte	0x08
	.zero		1


	//   ....[38]....
        /*0328*/ 	.word	0x000004d0
        /*032c*/ 	.word	0x000000ff
        /*0330*/ 	.word	0x00000098
        /*0334*/ 	.short	0x0100
        /*0336*/ 	.byte	0x08
	.zero		1


	//   ....[39]....
        /*0338*/ 	.word	0x000004e0
        /*033c*/ 	.word	0x000000ff
        /*0340*/ 	.word	0x000001c0
        /*0344*/ 	.short	0x0100
        /*0346*/ 	.byte	0x08
	.zero		1


	//   ....[40]....
        /*0348*/ 	.word	0x000004f0
        /*034c*/ 	.word	0x000000ff
        /*0350*/ 	.word	0x000000a0
        /*0354*/ 	.short	0x0100
        /*0356*/ 	.byte	0x08
	.zero		1


	//   ....[41]....
        /*0358*/ 	.word	0x00000500
        /*035c*/ 	.word	0x000000ff
        /*0360*/ 	.word	0x000001c8
        /*0364*/ 	.short	0x0100
        /*0366*/ 	.byte	0x08
	.zero		1


	//   ....[42]....
        /*0368*/ 	.word	0x00000510
        /*036c*/ 	.word	0x000000ff
        /*0370*/ 	.word	0x000000a8
        /*0374*/ 	.short	0x0100
        /*0376*/ 	.byte	0x08
	.zero		1


	//   ....[43]....
        /*0378*/ 	.word	0x00000520
        /*037c*/ 	.word	0x000000ff
        /*0380*/ 	.word	0x000001d0
        /*0384*/ 	.short	0x0100
        /*0386*/ 	.byte	0x08
	.zero		1


	//   ....[44]....
        /*0388*/ 	.word	0x00000530
        /*038c*/ 	.word	0x000000ff
        /*0390*/ 	.word	0x000000b0
        /*0394*/ 	.short	0x0100
        /*0396*/ 	.byte	0x08
	.zero		1


	//   ....[45]....
        /*0398*/ 	.word	0x00000540
        /*039c*/ 	.word	0x000000ff
        /*03a0*/ 	.word	0x000001d8
        /*03a4*/ 	.short	0x0100
        /*03a6*/ 	.byte	0x08
	.zero		1


	//   ....[46]....
        /*03a8*/ 	.word	0x00000550
        /*03ac*/ 	.word	0x000000ff
        /*03b0*/ 	.word	0x000000b8
        /*03b4*/ 	.short	0x0100
        /*03b6*/ 	.byte	0x08
	.zero		1


	//   ....[47]....
        /*03b8*/ 	.word	0x00000560
        /*03bc*/ 	.word	0x000000ff
        /*03c0*/ 	.word	0x000001e0
        /*03c4*/ 	.short	0x0100
        /*03c6*/ 	.byte	0x08
	.zero		1


	//   ....[48]....
        /*03c8*/ 	.word	0x00000570
        /*03cc*/ 	.word	0x000000ff
        /*03d0*/ 	.word	0x000000c0
        /*03d4*/ 	.short	0x0100
        /*03d6*/ 	.byte	0x08
	.zero		1


	//   ....[49]....
        /*03d8*/ 	.word	0x00000580
        /*03dc*/ 	.word	0x000000ff
        /*03e0*/ 	.word	0x000001e8
        /*03e4*/ 	.short	0x0100
        /*03e6*/ 	.byte	0x08
	.zero		1


	//   ....[50]....
        /*03e8*/ 	.word	0x00000590
        /*03ec*/ 	.word	0x000000ff
        /*03f0*/ 	.word	0x000000c8
        /*03f4*/ 	.short	0x0100
        /*03f6*/ 	.byte	0x08
	.zero		1


	//   ....[51]....
        /*03f8*/ 	.word	0x000005a0
        /*03fc*/ 	.word	0x000000ff
        /*0400*/ 	.word	0x000001f0
        /*0404*/ 	.short	0x0100
        /*0406*/ 	.byte	0x08
	.zero		1


	//   ....[52]....
        /*0408*/ 	.word	0x000005b0
        /*040c*/ 	.word	0x000000ff
        /*0410*/ 	.word	0x000000d0
        /*0414*/ 	.short	0x0100
        /*0416*/ 	.byte	0x08
	.zero		1


	//   ....[53]....
        /*0418*/ 	.word	0x000005c0
        /*041c*/ 	.word	0x000000ff
        /*0420*/ 	.word	0x000001f8
        /*0424*/ 	.short	0x0100
        /*0426*/ 	.byte	0x08
	.zero		1


	//   ....[54]....
        /*0428*/ 	.word	0x000005d0
        /*042c*/ 	.word	0x000000ff
        /*0430*/ 	.word	0x000000d8
        /*0434*/ 	.short	0x0100
        /*0436*/ 	.byte	0x08
	.zero		1


	//   ....[55]....
        /*0438*/ 	.word	0x000005e0
        /*043c*/ 	.word	0x000000ff
        /*0440*/ 	.word	0x00000200
        /*0444*/ 	.short	0x0100
        /*0446*/ 	.byte	0x08
	.zero		1


	//   ....[56]....
        /*0448*/ 	.word	0x000005f0
        /*044c*/ 	.word	0x000000ff
        /*0450*/ 	.word	0x000000e0
        /*0454*/ 	.short	0x0100
        /*0456*/ 	.byte	0x08
	.zero		1


	//   ....[57]....
        /*0458*/ 	.word	0x00000600
        /*045c*/ 	.word	0x000000ff
        /*0460*/ 	.word	0x00000208
        /*0464*/ 	.short	0x0100
        /*0466*/ 	.byte	0x08
	.zero		1


	//   ....[58]....
        /*0468*/ 	.word	0x00000610
        /*046c*/ 	.word	0x000000ff
        /*0470*/ 	.word	0x000000e8
        /*0474*/ 	.short	0x0100
        /*0476*/ 	.byte	0x08
	.zero		1


	//   ....[59]....
        /*0478*/ 	.word	0x00000620
        /*047c*/ 	.word	0x000000ff
        /*0480*/ 	.word	0x00000210
        /*0484*/ 	.short	0x0100
        /*0486*/ 	.byte	0x08
	.zero		1


	//   ....[60]....
        /*0488*/ 	.word	0x00000630
        /*048c*/ 	.word	0x000000ff
        /*0490*/ 	.word	0x000000f0
        /*0494*/ 	.short	0x0100
        /*0496*/ 	.byte	0x08
	.zero		1


	//   ....[61]....
        /*0498*/ 	.word	0x00000640
        /*049c*/ 	.word	0x000000ff
        /*04a0*/ 	.word	0x00000218
        /*04a4*/ 	.short	0x0100
        /*04a6*/ 	.byte	0x08
	.zero		1


	//   ....[62]....
        /*04a8*/ 	.word	0x00000650
        /*04ac*/ 	.word	0x000000ff
        /*04b0*/ 	.word	0x000000f8
        /*04b4*/ 	.short	0x0100
        /*04b6*/ 	.byte	0x08
	.zero		1


	//   ....[63]....
        /*04b8*/ 	.word	0x00000660
        /*04bc*/ 	.word	0x000000ff
        /*04c0*/ 	.word	0x00000220
        /*04c4*/ 	.short	0x0100
        /*04c6*/ 	.byte	0x08
	.zero		1


	//   ....[64]....
        /*04c8*/ 	.word	0x00000670
        /*04cc*/ 	.word	0x000000ff
        /*04d0*/ 	.word	0x00000100
        /*04d4*/ 	.short	0x0100
        /*04d6*/ 	.byte	0x08
	.zero		1


	//   ....[65]....
        /*04d8*/ 	.word	0x00000680
        /*04dc*/ 	.word	0x000000ff
        /*04e0*/ 	.word	0x00000228
        /*04e4*/ 	.short	0x0100
        /*04e6*/ 	.byte	0x08
	.zero		1


	//   ....[66]....
        /*04e8*/ 	.word	0x00000690
        /*04ec*/ 	.word	0x000000ff
        /*04f0*/ 	.word	0x00000108
        /*04f4*/ 	.short	0x0100
        /*04f6*/ 	.byte	0x08
	.zero		1


	//   ....[67]....
        /*04f8*/ 	.word	0x000006a0
        /*04fc*/ 	.word	0x000000ff
        /*0500*/ 	.word	0x00000230
        /*0504*/ 	.short	0x0100
        /*0506*/ 	.byte	0x08
	.zero		1


	//   ....[68]....
        /*0508*/ 	.word	0x000006b0
        /*050c*/ 	.word	0x000000ff
        /*0510*/ 	.word	0x00000110
        /*0514*/ 	.short	0x0100
        /*0516*/ 	.byte	0x08
	.zero		1


	//   ....[69]....
        /*0518*/ 	.word	0x000006c0
        /*051c*/ 	.word	0x000000ff
        /*0520*/ 	.word	0x00000238
        /*0524*/ 	.short	0x0100
        /*0526*/ 	.byte	0x08
	.zero		1


	//   ....[70]....
        /*0528*/ 	.word	0x000006d0
        /*052c*/ 	.word	0x000000ff
        /*0530*/ 	.word	0x00000118
        /*0534*/ 	.short	0x0100
        /*0536*/ 	.byte	0x08
	.zero		1


	//   ....[71]....
        /*0538*/ 	.word	0x000006e0
        /*053c*/ 	.word	0x000000ff
        /*0540*/ 	.word	0x00000240
        /*0544*/ 	.short	0x0100
        /*0546*/ 	.byte	0x08
	.zero		1


	//   ....[72]....
        /*0548*/ 	.word	0x000006f0
        /*054c*/ 	.word	0x000000ff
        /*0550*/ 	.word	0x00000120
        /*0554*/ 	.short	0x0100
        /*0556*/ 	.byte	0x08
	.zero		1


	//   ....[73]....
        /*0558*/ 	.word	0x00000700
        /*055c*/ 	.word	0x000000ff
        /*0560*/ 	.word	0x00000248
        /*0564*/ 	.short	0x0100
        /*0566*/ 	.byte	0x08
	.zero		1


	//   ....[74]....
        /*0568*/ 	.word	0x00000bf0
        /*056c*/ 	.word	0x000000ff
        /*0570*/ 	.word	0x00000280
        /*0574*/ 	.short	0x0100
        /*0576*/ 	.byte	0x08
	.zero		1


	//   ....[75]....
        /*0578*/ 	.word	0x00000c90
        /*057c*/ 	.word	0x000000ff
        /*0580*/ 	.word	0x00000288
        /*0584*/ 	.short	0x0100
        /*0586*/ 	.byte	0x08
	.zero		1


	//   ....[76]....
        /*0588*/ 	.word	0x00000cc0
        /*058c*/ 	.word	0x000000ff
        /*0590*/ 	.word	0x00000260
        /*0594*/ 	.short	0x0100
        /*0596*/ 	.byte	0x09
	.zero		1


	//   ....[77]....
        /*0598*/ 	.word	0x00000cd0
        /*059c*/ 	.word	0x000000ff
        /*05a0*/ 	.word	0x00000268
        /*05a4*/ 	.short	0x0100
        /*05a6*/ 	.byte	0x09
	.zero		1


	//   ....[78]....
        /*05a8*/ 	.word	0x00000ce0
        /*05ac*/ 	.word	0x000000ff
        /*05b0*/ 	.word	0x00000270
        /*05b4*/ 	.short	0x0100
        /*05b6*/ 	.byte	0x09
	.zero		1


	//   ....[79]....
        /*05b8*/ 	.word	0x00000cf0
        /*05bc*/ 	.word	0x000000ff
        /*05c0*/ 	.word	0x00000278
        /*05c4*/ 	.short	0x0100
        /*05c6*/ 	.byte	0x09
	.zero		1


	//   ....[80]....
        /*05c8*/ 	.word	0x00001ba0
        /*05cc*/ 	.word	0x000000ff
        /*05d0*/ 	.word	0xfffffff8
        /*05d4*/ 	.short	0x010a
        /*05d6*/ 	.byte	0x2b
	.zero		1


	//   ....[81]....
        /*05d8*/ 	.word	0x00001d70
        /*05dc*/ 	.word	0x00000003
        /*05e0*/ 	.word	0x00000000
        /*05e4*/ 	.short	0x010a
        /*05e6*/ 	.byte	0x3f
	.zero		1


	//   ....[82]....
        /*05e8*/ 	.word	0x00001db0
        /*05ec*/ 	.word	0x00000003
        /*05f0*/ 	.word	0x00000000
        /*05f4*/ 	.short	0x010a
        /*05f6*/ 	.byte	0x3f
	.zero		1


	//   ....[83]....
        /*05f8*/ 	.word	0x00001f40
        /*05fc*/ 	.word	0x000000ff
        /*0600*/ 	.word	0x00000000
        /*0604*/ 	.short	0x010a
        /*0606*/ 	.byte	0x04
	.zero		1


	//   ....[84]....
        /*0608*/ 	.word	0x00001f80
        /*060c*/ 	.word	0x000000ff
        /*0610*/ 	.word	0x00000000
        /*0614*/ 	.short	0x010a
        /*0616*/ 	.byte	0x04
	.zero		1


	//   ....[85]....
        /*0618*/ 	.word	0x00002070
        /*061c*/ 	.word	0x00000005
        /*0620*/ 	.word	0x00000000
        /*0624*/ 	.short	0x0101
        /*0626*/ 	.byte	0x3f
	.zero		1


	//   ....[86]....
        /*0628*/ 	.word	0x00002180
        /*062c*/ 	.word	0x00000003
        /*0630*/ 	.word	0x00000000
        /*0634*/ 	.short	0x0101
        /*0636*/ 	.byte	0x2f
	.zero		1


	//   ....[87]....
        /*0638*/ 	.word	0x000022b0
        /*063c*/ 	.word	0x00000000
        /*0640*/ 	.word	0x00000000
        /*0644*/ 	.short	0x0101
        /*0646*/ 	.byte	0x3f
	.zero		1


	//   ....[88]....
        /*0648*/ 	.word	0x00002330
        /*064c*/ 	.word	0x000000ff
        /*0650*/ 	.word	0x00000008
        /*0654*/ 	.short	0x010a
        /*0656*/ 	.byte	0x2b
	.zero		1


	//   ....[89]....
        /*0658*/ 	.word	0x000057c0
        /*065c*/ 	.word	0x00000000
        /*0660*/ 	.word	0x00000000
        /*0664*/ 	.short	0x0101
        /*0666*/ 	.byte	0x2f
	.zero		1


	//   ....[90]....
        /*0668*/ 	.word	0x000060e0
        /*066c*/ 	.word	0x0000000f
        /*0670*/ 	.word	0x00000128
        /*0674*/ 	.short	0x010a
        /*0676*/ 	.byte	0x3f
	.zero		1


	//   ....[91]....
        /*0678*/ 	.word	0x00006530
        /*067c*/ 	.word	0x00000006
        /*0680*/ 	.word	0x00000288
        /*0684*/ 	.short	0x0101
        /*0686*/ 	.byte	0x3f
	.zero		1


	//   ....[92]....
        /*0688*/ 	.word	0x00006c10
        /*068c*/ 	.word	0x00000007
        /*0690*/ 	.word	0x00000000
        /*0694*/ 	.short	0x010a
        /*0696*/ 	.byte	0x3f
	.zero		1


	//   ....[93]....
        /*0698*/ 	.word	0x00006c90
        /*069c*/ 	.word	0x00000006
        /*06a0*/ 	.word	0x00000000
        /*06a4*/ 	.short	0x010a
        /*06a6*/ 	.byte	0x3f
	.zero		1


	//   ....[94]....
        /*06a8*/ 	.word	0x00006d20
        /*06ac*/ 	.word	0x00000007
        /*06b0*/ 	.word	0x00000000
        /*06b4*/ 	.short	0x010a
        /*06b6*/ 	.byte	0x3f
	.zero		1


	//   ....[95]....
        /*06b8*/ 	.word	0x00006db0
        /*06bc*/ 	.word	0x00000006
        /*06c0*/ 	.word	0x00000000
        /*06c4*/ 	.short	0x010a
        /*06c6*/ 	.byte	0x3f
	.zero		1


	//   ....[96]....
        /*06c8*/ 	.word	0x00006e40
        /*06cc*/ 	.word	0x00000007
        /*06d0*/ 	.word	0x00000000
        /*06d4*/ 	.short	0x010a
        /*06d6*/ 	.byte	0x3f
	.zero		1


	//   ....[97]....
        /*06d8*/ 	.word	0x00006ed0
        /*06dc*/ 	.word	0x00000006
        /*06e0*/ 	.word	0x00000000
        /*06e4*/ 	.short	0x010a
        /*06e6*/ 	.byte	0x3f
	.zero		1


	//   ....[98]....
        /*06e8*/ 	.word	0x00006f60
        /*06ec*/ 	.word	0x00000007
        /*06f0*/ 	.word	0x00000000
        /*06f4*/ 	.short	0x010a
        /*06f6*/ 	.byte	0x3f
	.zero		1


	//   ....[99]....
        /*06f8*/ 	.word	0x00006ff0
        /*06fc*/ 	.word	0x00000006
        /*0700*/ 	.word	0x00000000
        /*0704*/ 	.short	0x010a
        /*0706*/ 	.byte	0x3f
	.zero		1


	//   ....[100]....
        /*0708*/ 	.word	0x00007080
        /*070c*/ 	.word	0x00000007
        /*0710*/ 	.word	0x00000000
        /*0714*/ 	.short	0x010a
        /*0716*/ 	.byte	0x3f
	.zero		1


	//   ....[101]....
        /*0718*/ 	.word	0x00007110
        /*071c*/ 	.word	0x00000006
        /*0720*/ 	.word	0x00000000
        /*0724*/ 	.short	0x010a
        /*0726*/ 	.byte	0x3f
	.zero		1


	//   ....[102]....
        /*0728*/ 	.word	0x000071a0
        /*072c*/ 	.word	0x00000007
        /*0730*/ 	.word	0x00000000
        /*0734*/ 	.short	0x010a
        /*0736*/ 	.byte	0x3f
	.zero		1


	//   ....[103]....
        /*0738*/ 	.word	0x00007230
        /*073c*/ 	.word	0x00000006
        /*0740*/ 	.word	0x00000000
        /*0744*/ 	.short	0x010a
        /*0746*/ 	.byte	0x3f
	.zero		1


	//   ....[104]....
        /*0748*/ 	.word	0x000072c0
        /*074c*/ 	.word	0x00000007
        /*0750*/ 	.word	0x00000000
        /*0754*/ 	.short	0x010a
        /*0756*/ 	.byte	0x3f
	.zero		1


	//   ....[105]....
        /*0758*/ 	.word	0x00007350
        /*075c*/ 	.word	0x00000006
        /*0760*/ 	.word	0x00000000
        /*0764*/ 	.short	0x010a
        /*0766*/ 	.byte	0x3f
	.zero		1


	//   ....[106]....
        /*0768*/ 	.word	0x000073e0
        /*076c*/ 	.word	0x00000007
        /*0770*/ 	.word	0x00000000
        /*0774*/ 	.short	0x010a
        /*0776*/ 	.byte	0x3f
	.zero		1


	//   ....[107]....
        /*0778*/ 	.word	0x00007470
        /*077c*/ 	.word	0x00000006
        /*0780*/ 	.word	0x00000000
        /*0784*/ 	.short	0x010a
        /*0786*/ 	.byte	0x3f
	.zero		1


	//   ....[108]....
        /*0788*/ 	.word	0x00007500
        /*078c*/ 	.word	0x00000007
        /*0790*/ 	.word	0x00000000
        /*0794*/ 	.short	0x010a
        /*0796*/ 	.byte	0x3f
	.zero		1


	//   ....[109]....
        /*0798*/ 	.word	0x00007590
        /*079c*/ 	.word	0x00000006
        /*07a0*/ 	.word	0x00000000
        /*07a4*/ 	.short	0x010a
        /*07a6*/ 	.byte	0x3f
	.zero		1


	//   ....[110]....
        /*07a8*/ 	.word	0x00007620
        /*07ac*/ 	.word	0x00000007
        /*07b0*/ 	.word	0x00000000
        /*07b4*/ 	.short	0x010a
        /*07b6*/ 	.byte	0x3f
	.zero		1


	//   ....[111]....
        /*07b8*/ 	.word	0x000076b0
        /*07bc*/ 	.word	0x00000006
        /*07c0*/ 	.word	0x00000000
        /*07c4*/ 	.short	0x010a
        /*07c6*/ 	.byte	0x3f
	.zero		1


	//   ....[112]....
        /*07c8*/ 	.word	0x00007740
        /*07cc*/ 	.word	0x00000007
        /*07d0*/ 	.word	0x00000000
        /*07d4*/ 	.short	0x010a
        /*07d6*/ 	.byte	0x3f
	.zero		1


	//   ....[113]....
        /*07d8*/ 	.word	0x000077d0
        /*07dc*/ 	.word	0x00000006
        /*07e0*/ 	.word	0x00000000
        /*07e4*/ 	.short	0x010a
        /*07e6*/ 	.byte	0x3f
	.zero		1


	//   ....[114]....
        /*07e8*/ 	.word	0x00007860
        /*07ec*/ 	.word	0x00000007
        /*07f0*/ 	.word	0x00000000
        /*07f4*/ 	.short	0x010a
        /*07f6*/ 	.byte	0x3f
	.zero		1


	//   ....[115]....
        /*07f8*/ 	.word	0x000078f0
        /*07fc*/ 	.word	0x00000006
        /*0800*/ 	.word	0x00000000
        /*0804*/ 	.short	0x010a
        /*0806*/ 	.byte	0x3f
	.zero		1


	//   ....[116]....
        /*0808*/ 	.word	0x00007980
        /*080c*/ 	.word	0x00000007
        /*0810*/ 	.word	0x00000000
        /*0814*/ 	.short	0x010a
        /*0816*/ 	.byte	0x3f
	.zero		1


	//   ....[117]....
        /*0818*/ 	.word	0x00007a10
        /*081c*/ 	.word	0x00000006
        /*0820*/ 	.word	0x00000000
        /*0824*/ 	.short	0x010a
        /*0826*/ 	.byte	0x3f
	.zero		1


	//   ....[118]....
        /*0828*/ 	.word	0x00007aa0
        /*082c*/ 	.word	0x00000007
        /*0830*/ 	.word	0x00000000
        /*0834*/ 	.short	0x010a
        /*0836*/ 	.byte	0x3f
	.zero		1


	//   ....[119]....
        /*0838*/ 	.word	0x00007b30
        /*083c*/ 	.word	0x00000006
        /*0840*/ 	.word	0x00000000
        /*0844*/ 	.short	0x010a
        /*0846*/ 	.byte	0x3f
	.zero		1


	//   ....[120]....
        /*0848*/ 	.word	0x00007bc0
        /*084c*/ 	.word	0x00000007
        /*0850*/ 	.word	0x00000000
        /*0854*/ 	.short	0x010a
        /*0856*/ 	.byte	0x3f
	.zero		1


	//   ....[121]....
        /*0858*/ 	.word	0x00007c50
        /*085c*/ 	.word	0x00000006
        /*0860*/ 	.word	0x00000000
        /*0864*/ 	.short	0x010a
        /*0866*/ 	.byte	0x3f
	.zero		1


	//   ....[122]....
        /*0868*/ 	.word	0x00007ce0
        /*086c*/ 	.word	0x00000007
        /*0870*/ 	.word	0x00000000
        /*0874*/ 	.short	0x010a
        /*0876*/ 	.byte	0x3f
	.zero		1


	//   ....[123]....
        /*0878*/ 	.word	0x00007d70
        /*087c*/ 	.word	0x00000006
        /*0880*/ 	.word	0x00000000
        /*0884*/ 	.short	0x010a
        /*0886*/ 	.byte	0x3f
	.zero		1


	//   ....[124]....
        /*0888*/ 	.word	0x00007e00
        /*088c*/ 	.word	0x00000007
        /*0890*/ 	.word	0x00000000
        /*0894*/ 	.short	0x010a
        /*0896*/ 	.byte	0x3f
	.zero		1


	//   ....[125]....
        /*0898*/ 	.word	0x00007e90
        /*089c*/ 	.word	0x00000006
        /*08a0*/ 	.word	0x00000000
        /*08a4*/ 	.short	0x010a
        /*08a6*/ 	.byte	0x3f
	.zero		1


	//   ....[126]....
        /*08a8*/ 	.word	0x00007f20
        /*08ac*/ 	.word	0x00000007
        /*08b0*/ 	.word	0x00000000
        /*08b4*/ 	.short	0x010a
        /*08b6*/ 	.byte	0x3f
	.zero		1


	//   ....[127]....
        /*08b8*/ 	.word	0x00007fb0
        /*08bc*/ 	.word	0x00000006
        /*08c0*/ 	.word	0x00000000
        /*08c4*/ 	.short	0x010a
        /*08c6*/ 	.byte	0x3f
	.zero		1


	//   ....[128]....
        /*08c8*/ 	.word	0x00008040
        /*08cc*/ 	.word	0x00000005
        /*08d0*/ 	.word	0x00000000
        /*08d4*/ 	.short	0x010a
        /*08d6*/ 	.byte	0x3f
	.zero		1


	//   ....[129]....
        /*08d8*/ 	.word	0x000080b0
        /*08dc*/ 	.word	0x00000003
        /*08e0*/ 	.word	0xfffffff8
        /*08e4*/ 	.short	0x010a
        /*08e6*/ 	.byte	0x3f
	.zero		1


	//   ....[130]....
        /*08e8*/ 	.word	0x00008100
        /*08ec*/ 	.word	0x00000003
        /*08f0*/ 	.word	0x00000000
        /*08f4*/ 	.short	0x010a
        /*08f6*/ 	.byte	0x3f
	.zero		1


	//   ....[131]....
        /*08f8*/ 	.word	0x00008160
        /*08fc*/ 	.word	0x00000005
        /*0900*/ 	.word	0x00000000
        /*0904*/ 	.short	0x010a
        /*0906*/ 	.byte	0x3f
	.zero		1


	//   ....[132]....
        /*0908*/ 	.word	0x000081c0
        /*090c*/ 	.word	0x00000003
        /*0910*/ 	.word	0x00000008
        /*0914*/ 	.short	0x010a
        /*0916*/ 	.byte	0x3f
	.zero		1


	//   ....[133]....
        /*0918*/ 	.word	0x00008290
        /*091c*/ 	.word	0x0000000f
        /*0920*/ 	.word	0x00000128
        /*0924*/ 	.short	0x010a
        /*0926*/ 	.byte	0x3f
	.zero		1


	//   ....[134]....
        /*0928*/ 	.word	0x00008360
        /*092c*/ 	.word	0x00000007
        /*0930*/ 	.word	0x00000000
        /*0934*/ 	.short	0x010a
        /*0936*/ 	.byte	0x3f
	.zero		1


	//   ....[135]....
        /*0938*/ 	.word	0x000083b0
        /*093c*/ 	.word	0x00000006
        /*0940*/ 	.word	0x00000000
        /*0944*/ 	.short	0x010a
        /*0946*/ 	.byte	0x3f
	.zero		1


	//   ....[136]....
        /*0948*/ 	.word	0x00008400
        /*094c*/ 	.word	0x00000007
        /*0950*/ 	.word	0x00000000
        /*0954*/ 	.short	0x010a
        /*0956*/ 	.byte	0x3f
	.zero		1


	//   ....[137]....
        /*0958*/ 	.word	0x00008450
        /*095c*/ 	.word	0x00000006
        /*0960*/ 	.word	0x00000000
        /*0964*/ 	.short	0x010a
        /*0966*/ 	.byte	0x3f
	.zero		1


	//   ....[138]....
        /*0968*/ 	.word	0x000084a0
        /*096c*/ 	.word	0x00000007
        /*0970*/ 	.word	0x00000000
        /*0974*/ 	.short	0x010a
        /*0976*/ 	.byte	0x3f
	.zero		1


	//   ....[139]....
        /*0978*/ 	.word	0x000084f0
        /*097c*/ 	.word	0x00000006
        /*0980*/ 	.word	0x00000000
        /*0984*/ 	.short	0x010a
        /*0986*/ 	.byte	0x3f
	.zero		1


	//   ....[140]....
        /*0988*/ 	.word	0x00008540
        /*098c*/ 	.word	0x00000007
        /*0990*/ 	.word	0x00000000
        /*0994*/ 	.short	0x010a
        /*0996*/ 	.byte	0x3f
	.zero		1


	//   ....[141]....
        /*0998*/ 	.word	0x00008590
        /*099c*/ 	.word	0x00000006
        /*09a0*/ 	.word	0x00000000
        /*09a4*/ 	.short	0x010a
        /*09a6*/ 	.byte	0x3f
	.zero		1


	//   ....[142]....
        /*09a8*/ 	.word	0x000085e0
        /*09ac*/ 	.word	0x00000007
        /*09b0*/ 	.word	0x00000000
        /*09b4*/ 	.short	0x010a
        /*09b6*/ 	.byte	0x3f
	.zero		1


	//   ....[143]....
        /*09b8*/ 	.word	0x00008630
        /*09bc*/ 	.word	0x00000006
        /*09c0*/ 	.word	0x00000000
        /*09c4*/ 	.short	0x010a
        /*09c6*/ 	.byte	0x3f
	.zero		1


	//   ....[144]....
        /*09c8*/ 	.word	0x00008680
        /*09cc*/ 	.word	0x00000007
        /*09d0*/ 	.word	0x00000000
        /*09d4*/ 	.short	0x010a
        /*09d6*/ 	.byte	0x3f
	.zero		1


	//   ....[145]....
        /*09d8*/ 	.word	0x000086d0
        /*09dc*/ 	.word	0x00000006
        /*09e0*/ 	.word	0x00000000
        /*09e4*/ 	.short	0x010a
        /*09e6*/ 	.byte	0x3f
	.zero		1


	//   ....[146]....
        /*09e8*/ 	.word	0x00008720
        /*09ec*/ 	.word	0x00000007
        /*09f0*/ 	.word	0x00000000
        /*09f4*/ 	.short	0x010a
        /*09f6*/ 	.byte	0x3f
	.zero		1


	//   ....[147]....
        /*09f8*/ 	.word	0x00008770
        /*09fc*/ 	.word	0x00000006
        /*0a00*/ 	.word	0x00000000
        /*0a04*/ 	.short	0x010a
        /*0a06*/ 	.byte	0x3f
	.zero		1


	//   ....[148]....
        /*0a08*/ 	.word	0x000087c0
        /*0a0c*/ 	.word	0x00000007
        /*0a10*/ 	.word	0x00000000
        /*0a14*/ 	.short	0x010a
        /*0a16*/ 	.byte	0x3f
	.zero		1


	//   ....[149]....
        /*0a18*/ 	.word	0x00008810
        /*0a1c*/ 	.word	0x00000006
        /*0a20*/ 	.word	0x00000000
        /*0a24*/ 	.short	0x010a
        /*0a26*/ 	.byte	0x3f
	.zero		1


	//   ....[150]....
        /*0a28*/ 	.word	0x00008860
        /*0a2c*/ 	.word	0x00000007
        /*0a30*/ 	.word	0x00000000
        /*0a34*/ 	.short	0x010a
        /*0a36*/ 	.byte	0x3f
	.zero		1


	//   ....[151]....
        /*0a38*/ 	.word	0x000088b0
        /*0a3c*/ 	.word	0x00000006
        /*0a40*/ 	.word	0x00000000
        /*0a44*/ 	.short	0x010a
        /*0a46*/ 	.byte	0x3f
	.zero		1


	//   ....[152]....
        /*0a48*/ 	.word	0x00008900
        /*0a4c*/ 	.word	0x00000007
        /*0a50*/ 	.word	0x00000000
        /*0a54*/ 	.short	0x010a
        /*0a56*/ 	.byte	0x3f
	.zero		1


	//   ....[153]....
        /*0a58*/ 	.word	0x00008950
        /*0a5c*/ 	.word	0x00000006
        /*0a60*/ 	.word	0x00000000
        /*0a64*/ 	.short	0x010a
        /*0a66*/ 	.byte	0x3f
	.zero		1


	//   ....[154]....
        /*0a68*/ 	.word	0x000089a0
        /*0a6c*/ 	.word	0x00000007
        /*0a70*/ 	.word	0x00000000
        /*0a74*/ 	.short	0x010a
        /*0a76*/ 	.byte	0x3f
	.zero		1


	//   ....[155]....
        /*0a78*/ 	.word	0x000089f0
        /*0a7c*/ 	.word	0x00000006
        /*0a80*/ 	.word	0x00000000
        /*0a84*/ 	.short	0x010a
        /*0a86*/ 	.byte	0x3f
	.zero		1


	//   ....[156]....
        /*0a88*/ 	.word	0x00008a40
        /*0a8c*/ 	.word	0x00000007
        /*0a90*/ 	.word	0x00000000
        /*0a94*/ 	.short	0x010a
        /*0a96*/ 	.byte	0x3f
	.zero		1


	//   ....[157]....
        /*0a98*/ 	.word	0x00008a90
        /*0a9c*/ 	.word	0x00000006
        /*0aa0*/ 	.word	0x00000000
        /*0aa4*/ 	.short	0x010a
        /*0aa6*/ 	.byte	0x3f
	.zero		1


	//   ....[158]....
        /*0aa8*/ 	.word	0x00008ae0
        /*0aac*/ 	.word	0x00000007
        /*0ab0*/ 	.word	0x00000000
        /*0ab4*/ 	.short	0x010a
        /*0ab6*/ 	.byte	0x3f
	.zero		1


	//   ....[159]....
        /*0ab8*/ 	.word	0x00008b30
        /*0abc*/ 	.word	0x00000006
        /*0ac0*/ 	.word	0x00000000
        /*0ac4*/ 	.short	0x010a
        /*0ac6*/ 	.byte	0x3f
	.zero		1


	//   ....[160]....
        /*0ac8*/ 	.word	0x00008b80
        /*0acc*/ 	.word	0x00000007
        /*0ad0*/ 	.word	0x00000000
        /*0ad4*/ 	.short	0x010a
        /*0ad6*/ 	.byte	0x3f
	.zero		1


	//   ....[161]....
        /*0ad8*/ 	.word	0x00008bd0
        /*0adc*/ 	.word	0x00000006
        /*0ae0*/ 	.word	0x00000000
        /*0ae4*/ 	.short	0x010a
        /*0ae6*/ 	.byte	0x3f
	.zero		1


	//   ....[162]....
        /*0ae8*/ 	.word	0x00008c20
        /*0aec*/ 	.word	0x00000007
        /*0af0*/ 	.word	0x00000000
        /*0af4*/ 	.short	0x010a
        /*0af6*/ 	.byte	0x3f
	.zero		1


	//   ....[163]....
        /*0af8*/ 	.word	0x00008c70
        /*0afc*/ 	.word	0x00000006
        /*0b00*/ 	.word	0x00000000
        /*0b04*/ 	.short	0x010a
        /*0b06*/ 	.byte	0x3f
	.zero		1


	//   ....[164]....
        /*0b08*/ 	.word	0x00008cc0
        /*0b0c*/ 	.word	0x00000007
        /*0b10*/ 	.word	0x00000000
        /*0b14*/ 	.short	0x010a
        /*0b16*/ 	.byte	0x3f
	.zero		1


	//   ....[165]....
        /*0b18*/ 	.word	0x00008d10
        /*0b1c*/ 	.word	0x00000006
        /*0b20*/ 	.word	0x00000000
        /*0b24*/ 	.short	0x010a
        /*0b26*/ 	.byte	0x3f
	.zero		1


	//   ....[166]....
        /*0b28*/ 	.word	0x00008d60
        /*0b2c*/ 	.word	0x00000007
        /*0b30*/ 	.word	0x00000000
        /*0b34*/ 	.short	0x010a
        /*0b36*/ 	.byte	0x3f
	.zero		1


	//   ....[167]....
        /*0b38*/ 	.word	0x00008db0
        /*0b3c*/ 	.word	0x00000006
        /*0b40*/ 	.word	0x00000000
        /*0b44*/ 	.short	0x010a
        /*0b46*/ 	.byte	0x3f
	.zero		1


	//   ....[168]....
        /*0b48*/ 	.word	0x00008e00
        /*0b4c*/ 	.word	0x00000007
        /*0b50*/ 	.word	0x00000000
        /*0b54*/ 	.short	0x010a
        /*0b56*/ 	.byte	0x3f
	.zero		1


	//   ....[169]....
        /*0b58*/ 	.word	0x00008e50
        /*0b5c*/ 	.word	0x00000006
        /*0b60*/ 	.word	0x00000000
        /*0b64*/ 	.short	0x010a
        /*0b66*/ 	.byte	0x3f
	.zero		1


	//----- nvinfo : EIATTR_NUM_MBARRIERS
	.align		4
.L_37:
        /*0b68*/ 	.byte	0x03, 0x38
        /*0b6a*/ 	.short	0x0050


	//----- nvinfo : EIATTR_EXIT_INSTR_OFFSETS
	.align		4
        /*0b6c*/ 	.byte	0x04, 0x1c
        /*0b6e*/ 	.short	(.L_39 - .L_38)


	//   ....[0]....
.L_38:
        /*0b70*/ 	.word	0x000017e0


	//   ....[1]....
        /*0b74*/ 	.word	0x00001840


	//   ....[2]....
        /*0b78*/ 	.word	0x00005dc0


	//   ....[3]....
        /*0b7c*/ 	.word	0x00005df0


	//   ....[4]....
        /*0b80*/ 	.word	0x00008090


	//----- nvinfo : EIATTR_MAX_THREADS
	.align		4
.L_39:
        /*0b84*/ 	.byte	0x04, 0x05
        /*0b86*/ 	.short	(.L_41 - .L_40)
.L_40:
        /*0b88*/ 	.word	0x00000180
        /*0b8c*/ 	.word	0x00000001
        /*0b90*/ 	.word	0x00000001


	//----- nvinfo : EIATTR_CRS_STACK_SIZE
	.align		4
.L_41:
        /*0b94*/ 	.byte	0x04, 0x1e
        /*0b96*/ 	.short	(.L_43 - .L_42)
.L_42:
        /*0b98*/ 	.word	0x00000000


	//----- nvinfo : EIATTR_CBANK_PARAM_SIZE
	.align		4
.L_43:
        /*0b9c*/ 	.byte	0x03, 0x19
        /*0b9e*/ 	.short	0x0470


	//----- nvinfo : EIATTR_PARAM_CBANK
	.align		4
        /*0ba0*/ 	.byte	0x04, 0x0a
        /*0ba2*/ 	.short	(.L_45 - .L_44)
	.align		4
.L_44:
        /*0ba4*/ 	.word	index@(.nv.constant0._ZN7cutlass13device_kernelINS_4gemm6kernel13GemmUniversalIN4cute5tupleIJiiiiEEENS1_10collective13CollectiveMmaINS1_34MainloopSm90TmaGmmaWarpSpecializedILi37ENS5_IJNS4_1CILi1EEENSA_ILi2EEESB_EEENS1_32KernelTmaWarpSpecializedPingpongEEENS5_IJNSA_ILi64EEENSA_ILi128EEENSA_ILi32EEEEEEaNS5_IJlSB_lEEEaSK_NS4_8TiledMMAINS4_8MMA_AtomIJNS4_4SM904GMMA27MMA_64x128x32_S32S8S8_SS_TNEEEENS4_6LayoutINS5_IJSB_SB_SB_EEENS5_IJNSA_ILi0EEEST_ST_EEEEENS5_IJNS4_10UnderscoreESW_SW_EEEEENS4_23SM90_TMA_LOAD_MULTICASTENS4_14ComposedLayoutINS4_7SwizzleILi1ELi4ELi3EEENS4_18smem_ptr_flag_bitsILi8EEENSR_INS5_IJNSA_ILi8EEESI_EEENS5_IJSI_SB_EEEEEEEvNS4_8identityENS4_13SM90_TMA_LOADES19_vS1A_EENS_8epilogue10collective6detail29Sm90TmaWarpSpecializedAdapterINS1E_15DefaultEpilogueIaSK_SK_NS1D_6thread17LinearCombinationIaLi1EiiLNS1I_9ScaleType4KindE0ELNS_15FloatRoundStyleE2EaEENS1_15EpilogueDefaultEEEEEvvEEEEvNT_6ParamsE)
        /*0ba8*/ 	.short	0x0210
        /*0baa*/ 	.short	0x0470


	//----- nvinfo : EIATTR_SW_WAR
	.align		4
.L_45:
        /*0bac*/ 	.byte	0x04, 0x36
        /*0bae*/ 	.short	(.L_47 - .L_46)
.L_46:
        /*0bb0*/ 	.word	0x00000008
.L_47:


//--------------------- .nv.callgraph             --------------------------
	.section	.nv.callgraph,"",@"SHT_CUDA_CALLGRAPH"
	.align	4
	.sectionentsize	8
	.align		4
        /*0000*/ 	.word	0x00000000
	.align		4
        /*0004*/ 	.word	0xffffffff
	.align		4
        /*0008*/ 	.word	index@(_ZN7cutlass13device_kernelINS_4gemm6kernel13GemmUniversalIN4cute5tupleIJiiiiEEENS1_10collective13CollectiveMmaINS1_34MainloopSm90TmaGmmaWarpSpecializedILi37ENS5_IJNS4_1CILi1EEENSA_ILi2EEESB_EEENS1_32KernelTmaWarpSpecializedPingpongEEENS5_IJNSA_ILi64EEENSA_ILi128EEENSA_ILi32EEEEEEaNS5_IJlSB_lEEEaSK_NS4_8TiledMMAINS4_8MMA_AtomIJNS4_4SM904GMMA27MMA_64x128x32_S32S8S8_SS_TNEEEENS4_6LayoutINS5_IJSB_SB_SB_EEENS5_IJNSA_ILi0EEEST_ST_EEEEENS5_IJNS4_10UnderscoreESW_SW_EEEEENS4_23SM90_TMA_LOAD_MULTICASTENS4_14ComposedLayoutINS4_7SwizzleILi1ELi4ELi3EEENS4_18smem_ptr_flag_bitsILi8EEENSR_INS5_IJNSA_ILi8EEESI_EEENS5_IJSI_SB_EEEEEEEvNS4_8identityENS4_13SM90_TMA_LOADES19_vS1A_EENS_8epilogue10collective6detail29Sm90TmaWarpSpecializedAdapterINS1E_15DefaultEpilogueIaSK_SK_NS1D_6thread17LinearCombinationIaLi1EiiLNS1I_9ScaleType4KindE0ELNS_15FloatRoundStyleE2EaEENS1_15EpilogueDefaultEEEEEvvEEEEvNT_6ParamsE)
	.align		4
        /*000c*/ 	.word	index@(__assertfail)
	.align		4
        /*0010*/ 	.word	0x00000000
	.align		4
        /*0014*/ 	.word	0xfffffffe
	.align		4
        /*0018*/ 	.word	0x00000000
	.align		4
        /*001c*/ 	.word	0xfffffffd
	.align		4
        /*0020*/ 	.word	0x00000000
	.align		4
        /*0024*/ 	.word	0xfffffffc


//--------------------- .nv.constant4             --------------------------
	.section	.nv.constant4,"a",@progbits
	.align	8
	.align		8
.nv.constant4:
        /*0000*/ 	.dword	__assertfail
	.align		8
        /*0008*/ 	.dword	__unnamed_1
	.align		8
        /*0010*/ 	.dword	_ZN39_INTERNAL_e4bf03b2_4_k_cu_a1d02d63_43524cuda3std3__45__cpo5beginE
	.align		8
        /*0018*/ 	.dword	_ZN39_INTERNAL_e4bf03b2_4_k_cu_a1d02d63_43524cuda3std3__45__cpo3endE
	.align		8
        /*0020*/ 	.dword	_ZN39_INTERNAL_e4bf03b2_4_k_cu_a1d02d63_43524cuda3std3__45__cpo6cbeginE
	.align		8
        /*0028*/ 	.dword	_ZN39_INTERNAL_e4bf03b2_4_k_cu_a1d02d63_43524cuda3std3__45__cpo4cendE
	.align		8
        /*0030*/ 	.dword	_ZN39_INTERNAL_e4bf03b2_4_k_cu_a1d02d63_43524cuda3std3__441_GLOBAL__N__e4bf03b2_4_k_cu_a1d02d63_43526ignoreE
	.align		8
        /*0038*/ 	.dword	_ZN39_INTERNAL_e4bf03b2_4_k_cu_a1d02d63_43524cuda3std3__419piecewise_constructE
	.align		8
        /*0040*/ 	.dword	_ZN39_INTERNAL_e4bf03b2_4_k_cu_a1d02d63_43524cuda3std3__48in_placeE
	.align		8
        /*0048*/ 	.dword	_ZN39_INTERNAL_e4bf03b2_4_k_cu_a1d02d63_43524cuda3std6ranges3__45__cpo4swapE
	.align		8
        /*0050*/ 	.dword	_ZN39_INTERNAL_e4bf03b2_4_k_cu_a1d02d63_43524cuda3std6ranges3__45__cpo9iter_moveE
	.align		8
        /*0058*/ 	.dword	_ZN39_INTERNAL_e4bf03b2_4_k_cu_a1d02d63_43524cute7productE
	.align		8
        /*0060*/ 	.dword	_ZN39_INTERNAL_e4bf03b2_4_k_cu_a1d02d63_43524cute1_E
	.align		8
        /*0068*/ 	.dword	$str$22
	.align		8
        /*0070*/ 	.dword	$str$23


//--------------------- .text._ZN7cutlass13device_kernelINS_4gemm6kernel13GemmUniversalIN4cute5tupleIJiiiiEEENS1_10collective13CollectiveMmaINS1_34MainloopSm90TmaGmmaWarpSpecializedILi37ENS5_IJNS4_1CILi1EEENSA_ILi2EEESB_EEENS1_32KernelTmaWarpSpecializedPingpongEEENS5_IJNSA_ILi64EEENSA_ILi128EEENSA_ILi32EEEEEEaNS5_IJlSB_lEEEaSK_NS4_8TiledMMAINS4_8MMA_AtomIJNS4_4SM904GMMA27MMA_64x128x32_S32S8S8_SS_TNEEEENS4_6LayoutINS5_IJSB_SB_SB_EEENS5_IJNSA_ILi0EEEST_ST_EEEEENS5_IJNS4_10UnderscoreESW_SW_EEEEENS4_23SM90_TMA_LOAD_MULTICASTENS4_14ComposedLayoutINS4_7SwizzleILi1ELi4ELi3EEENS4_18smem_ptr_flag_bitsILi8EEENSR_INS5_IJNSA_ILi8EEESI_EEENS5_IJSI_SB_EEEEEEEvNS4_8identityENS4_13SM90_TMA_LOADES19_vS1A_EENS_8epilogue10collective6detail29Sm90TmaWarpSpecializedAdapterINS1E_15DefaultEpilogueIaSK_SK_NS1D_6thread17LinearCombinationIaLi1EiiLNS1I_9ScaleType4KindE0ELNS_15FloatRoundStyleE2EaEENS1_15EpilogueDefaultEEEEEvvEEEEvNT_6ParamsE --------------------------
	.section	.text._ZN7cutlass13device_kernelINS_4gemm6kernel13GemmUniversalIN4cute5tupleIJiiiiEEENS1_10collective13CollectiveMmaINS1_34MainloopSm90TmaGmmaWarpSpecializedILi37ENS5_IJNS4_1CILi1EEENSA_ILi2EEESB_EEENS1_32KernelTmaWarpSpecializedPingpongEEENS5_IJNSA_ILi64EEENSA_ILi128EEENSA_ILi32EEEEEEaNS5_IJlSB_lEEEaSK_NS4_8TiledMMAINS4_8MMA_AtomIJNS4_4SM904GMMA27MMA_64x128x32_S32S8S8_SS_TNEEEENS4_6LayoutINS5_IJSB_SB_SB_EEENS5_IJNSA_ILi0EEEST_ST_EEEEENS5_IJNS4_10UnderscoreESW_SW_EEEEENS4_23SM90_TMA_LOAD_MULTICASTENS4_14ComposedLayoutINS4_7SwizzleILi1ELi4ELi3EEENS4_18smem_ptr_flag_bitsILi8EEENSR_INS5_IJNSA_ILi8EEESI_EEENS5_IJSI_SB_EEEEEEEvNS4_8identityENS4_13SM90_TMA_LOADES19_vS1A_EENS_8epilogue10collective6detail29Sm90TmaWarpSpecializedAdapterINS1E_15DefaultEpilogueIaSK_SK_NS1D_6thread17LinearCombinationIaLi1EiiLNS1I_9ScaleType4KindE0ELNS_15FloatRoundStyleE2EaEENS1_15EpilogueDefaultEEEEEvvEEEEvNT_6ParamsE,"ax",@progbits
	.align	128
.text._ZN7cutlass13device_kernelINS_4gemm6kernel13GemmUniversalIN4cute5tupleIJiiiiEEENS1_10collective13CollectiveMmaINS1_34MainloopSm90TmaGmmaWarpSpecializedILi37ENS5_IJNS4_1CILi1EEENSA_ILi2EEESB_EEENS1_32KernelTmaWarpSpecializedPingpongEEENS5_IJNSA_ILi64EEENSA_ILi128EEENSA_ILi32EEEEEEaNS5_IJlSB_lEEEaSK_NS4_8TiledMMAINS4_8MMA_AtomIJNS4_4SM904GMMA27MMA_64x128x32_S32S8S8_SS_TNEEEENS4_6LayoutINS5_IJSB_SB_SB_EEENS5_IJNSA_ILi0EEEST_ST_EEEEENS5_IJNS4_10UnderscoreESW_SW_EEEEENS4_23SM90_TMA_LOAD_MULTICASTENS4_14ComposedLayoutINS4_7SwizzleILi1ELi4ELi3EEENS4_18smem_ptr_flag_bitsILi8EEENSR_INS5_IJNSA_ILi8EEESI_EEENS5_IJSI_SB_EEEEEEEvNS4_8identityENS4_13SM90_TMA_LOADES19_vS1A_EENS_8epilogue10collective6detail29Sm90TmaWarpSpecializedAdapterINS1E_15DefaultEpilogueIaSK_SK_NS1D_6thread17LinearCombinationIaLi1EiiLNS1I_9ScaleType4KindE0ELNS_15FloatRoundStyleE2EaEENS1_15EpilogueDefaultEEEEEvvEEEEvNT_6ParamsE:
        .type           _ZN7cutlass13device_kernelINS_4gemm6kernel13GemmUniversalIN4cute5tupleIJiiiiEEENS1_10collective13CollectiveMmaINS1_34MainloopSm90TmaGmmaWarpSpecializedILi37ENS5_IJNS4_1CILi1EEENSA_ILi2EEESB_EEENS1_32KernelTmaWarpSpecializedPingpongEEENS5_IJNSA_ILi64EEENSA_ILi128EEENSA_ILi32EEEEEEaNS5_IJlSB_lEEEaSK_NS4_8TiledMMAINS4_8MMA_AtomIJNS4_4SM904GMMA27MMA_64x128x32_S32S8S8_SS_TNEEEENS4_6LayoutINS5_IJSB_SB_SB_EEENS5_IJNSA_ILi0EEEST_ST_EEEEENS5_IJNS4_10UnderscoreESW_SW_EEEEENS4_23SM90_TMA_LOAD_MULTICASTENS4_14ComposedLayoutINS4_7SwizzleILi1ELi4ELi3EEENS4_18smem_ptr_flag_bitsILi8EEENSR_INS5_IJNSA_ILi8EEESI_EEENS5_IJSI_SB_EEEEEEEvNS4_8identityENS4_13SM90_TMA_LOADES19_vS1A_EENS_8epilogue10collective6detail29Sm90TmaWarpSpecializedAdapterINS1E_15DefaultEpilogueIaSK_SK_NS1D_6thread17LinearCombinationIaLi1EiiLNS1I_9ScaleType4KindE0ELNS_15FloatRoundStyleE2EaEENS1_15EpilogueDefaultEEEEEvvEEEEvNT_6ParamsE,@function
        .size           _ZN7cutlass13device_kernelINS_4gemm6kernel13GemmUniversalIN4cute5tupleIJiiiiEEENS1_10collective13CollectiveMmaINS1_34MainloopSm90TmaGmmaWarpSpecializedILi37ENS5_IJNS4_1CILi1EEENSA_ILi2EEESB_EEENS1_32KernelTmaWarpSpecializedPingpongEEENS5_IJNSA_ILi64EEENSA_ILi128EEENSA_ILi32EEEEEEaNS5_IJlSB_lEEEaSK_NS4_8TiledMMAINS4_8MMA_AtomIJNS4_4SM904GMMA27MMA_64x128x32_S32S8S8_SS_TNEEEENS4_6LayoutINS5_IJSB_SB_SB_EEENS5_IJNSA_ILi0EEEST_ST_EEEEENS5_IJNS4_10UnderscoreESW_SW_EEEEENS4_23SM90_TMA_LOAD_MULTICASTENS4_14ComposedLayoutINS4_7SwizzleILi1ELi4ELi3EEENS4_18smem_ptr_flag_bitsILi8EEENSR_INS5_IJNSA_ILi8EEESI_EEENS5_IJSI_SB_EEEEEEEvNS4_8identityENS4_13SM90_TMA_LOADES19_vS1A_EENS_8epilogue10collective6detail29Sm90TmaWarpSpecializedAdapterINS1E_15DefaultEpilogueIaSK_SK_NS1D_6thread17LinearCombinationIaLi1EiiLNS1I_9ScaleType4KindE0ELNS_15FloatRoundStyleE2EaEENS1_15EpilogueDefaultEEEEEvvEEEEvNT_6ParamsE,(.L_x_274 - _ZN7cutlass13device_kernelINS_4gemm6kernel13GemmUniversalIN4cute5tupleIJiiiiEEENS1_10collective13CollectiveMmaINS1_34MainloopSm90TmaGmmaWarpSpecializedILi37ENS5_IJNS4_1CILi1EEENSA_ILi2EEESB_EEENS1_32KernelTmaWarpSpecializedPingpongEEENS5_IJNSA_ILi64EEENSA_ILi128EEENSA_ILi32EEEEEEaNS5_IJlSB_lEEEaSK_NS4_8TiledMMAINS4_8MMA_AtomIJNS4_4SM904GMMA27MMA_64x128x32_S32S8S8_SS_TNEEEENS4_6LayoutINS5_IJSB_SB_SB_EEENS5_IJNSA_ILi0EEEST_ST_EEEEENS5_IJNS4_10UnderscoreESW_SW_EEEEENS4_23SM90_TMA_LOAD_MULTICASTENS4_14ComposedLayoutINS4_7SwizzleILi1ELi4ELi3EEENS4_18smem_ptr_flag_bitsILi8EEENSR_INS5_IJNSA_ILi8EEESI_EEENS5_IJSI_SB_EEEEEEEvNS4_8identityENS4_13SM90_TMA_LOADES19_vS1A_EENS_8epilogue10collective6detail29Sm90TmaWarpSpecializedAdapterINS1E_15DefaultEpilogueIaSK_SK_NS1D_6thread17LinearCombinationIaLi1EiiLNS1I_9ScaleType4KindE0ELNS_15FloatRoundStyleE2EaEENS1_15EpilogueDefaultEEEEEvvEEEEvNT_6ParamsE)
        .other          _ZN7cutlass13device_kernelINS_4gemm6kernel13GemmUniversalIN4cute5tupleIJiiiiEEENS1_10collective13CollectiveMmaINS1_34MainloopSm90TmaGmmaWarpSpecializedILi37ENS5_IJNS4_1CILi1EEENSA_ILi2EEESB_EEENS1_32KernelTmaWarpSpecializedPingpongEEENS5_IJNSA_ILi64EEENSA_ILi128EEENSA_ILi32EEEEEEaNS5_IJlSB_lEEEaSK_NS4_8TiledMMAINS4_8MMA_AtomIJNS4_4SM904GMMA27MMA_64x128x32_S32S8S8_SS_TNEEEENS4_6LayoutINS5_IJSB_SB_SB_EEENS5_IJNSA_ILi0EEEST_ST_EEEEENS5_IJNS4_10UnderscoreESW_SW_EEEEENS4_23SM90_TMA_LOAD_MULTICASTENS4_14ComposedLayoutINS4_7SwizzleILi1ELi4ELi3EEENS4_18smem_ptr_flag_bitsILi8EEENSR_INS5_IJNSA_ILi8EEESI_EEENS5_IJSI_SB_EEEEEEEvNS4_8identityENS4_13SM90_TMA_LOADES19_vS1A_EENS_8epilogue10collective6detail29Sm90TmaWarpSpecializedAdapterINS1E_15DefaultEpilogueIaSK_SK_NS1D_6thread17LinearCombinationIaLi1EiiLNS1I_9ScaleType4KindE0ELNS_15FloatRoundStyleE2EaEENS1_15EpilogueDefaultEEEEEvvEEEEvNT_6ParamsE,@"STO_CUDA_ENTRY STV_DEFAULT"
_ZN7cutlass13device_kernelINS_4gemm6kernel13GemmUniversalIN4cute5tupleIJiiiiEEENS1_10collective13CollectiveMmaINS1_34MainloopSm90TmaGmmaWarpSpecializedILi37ENS5_IJNS4_1CILi1EEENSA_ILi2EEESB_EEENS1_32KernelTmaWarpSpecializedPingpongEEENS5_IJNSA_ILi64EEENSA_ILi128EEENSA_ILi32EEEEEEaNS5_IJlSB_lEEEaSK_NS4_8TiledMMAINS4_8MMA_AtomIJNS4_4SM904GMMA27MMA_64x128x32_S32S8S8_SS_TNEEEENS4_6LayoutINS5_IJSB_SB_SB_EEENS5_IJNSA_ILi0EEEST_ST_EEEEENS5_IJNS4_10UnderscoreESW_SW_EEEEENS4_23SM90_TMA_LOAD_MULTICASTENS4_14ComposedLayoutINS4_7SwizzleILi1ELi4ELi3EEENS4_18smem_ptr_flag_bitsILi8EEENSR_INS5_IJNSA_ILi8EEESI_EEENS5_IJSI_SB_EEEEEEEvNS4_8identityENS4_13SM90_TMA_LOADES19_vS1A_EENS_8epilogue10collective6detail29Sm90TmaWarpSpecializedAdapterINS1E_15DefaultEpilogueIaSK_SK_NS1D_6thread17LinearCombinationIaLi1EiiLNS1I_9ScaleType4KindE0ELNS_15FloatRoundStyleE2EaEENS1_15EpilogueDefaultEEEEEvvEEEEvNT_6ParamsE:
[----:B------:R-:W0:Y:S02]  /*0000*/  LDC R1, c[0x0][0x28] ;  /* 0x00000a00ff017b82 */ /* 0x000e240000000800 */
[----:B0-----:R-:W-:Y:S01]  /*0010*/  VIADD R1, R1, 0xfffffff8 ;  /* 0xfffffff801017836 */ /* 0x001fe20000000000 */
[----:B------:R-:W0:Y:S01]  /*0020*/  S2R R5, SR_TID.X ;  /* 0x0000000000057919 */ /* 0x000e220000002100 */
[----:B------:R-:W-:Y:S01]  /*0030*/  ELECT P0, URZ, PT ;  /* 0x00000000003f782f */ /* 0x000fe20003800000 */
[----:B------:R-:W-:Y:S01]  /*0040*/  BSSY B0, `(.L_x_0) ;  /* 0x000000f000007945 */ /* 0x000fe20003800000 */
[--C-:B0-----:R-:W-:Y:S02]  /*0050*/  SHF.R.U32.HI R0, RZ, 0x5, R5.reuse ;  /* 0x00000005ff007819 */ /* 0x101fe40000011605 */
[----:B------:R-:W-:-:S03]  /*0060*/  SHF.R.U32.HI R7, RZ, 0x7, R5 ;  /* 0x00000007ff077819 */ /* 0x000fc60000011605 */
[----:B------:R-:W0:Y:S04]  /*0070*/  SHFL.IDX PT, R2, R0, RZ, 0x1f ;  /* 0x00001fff00027589 */ /* 0x000e2800000e0000 */
[----:B------:R1:W2:Y:S01]  /*0080*/  SHFL.IDX PT, R10, R7, RZ, 0x1f ;  /* 0x00001fff070a7589 */ /* 0x0002a200000e0000 */
[----:B0-----:R-:W-:-:S13]  /*0090*/  ISETP.NE.OR P0, PT, R2, RZ, !P0 ;  /* 0x000000ff0200720c */ /* 0x001fda0004705670 */
[----:B-12---:R-:W-:Y:S05]  /*00a0*/  @P0 BRA `(.L_x_1) ;  /* 0x0000000000200947 */ /* 0x006fea0003800000 */
[----:B------:R-:W-:Y:S02]  /*00b0*/  ULDC.64 UR4, c[0x0][0x198] ;  /* 0x0000660000047ab9 */ /* 0x000fe40000000a00 */
[----:B------:R-:W-:Y:S02]  /*00c0*/  UIADD3 UR6, UP0, UR4, 0xf0, URZ ;  /* 0x000000f004067890 */ /* 0x000fe4000ff1e03f */
[----:B------:R-:W-:Y:S02]  /*00d0*/  UIADD3 UR4, UP1, UR4, 0x1f0, URZ ;  /* 0x000001f004047890 */ /* 0x000fe4000ff3e03f */
[----:B------:R-:W-:Y:S02]  /*00e0*/  UIADD3.X UR7, URZ, UR5, URZ, UP0, !UPT ;  /* 0x000000053f077290 */ /* 0x000fe400087fe43f */
[----:B------:R-:W-:-:S07]  /*00f0*/  UIADD3.X UR5, URZ, UR5, URZ, UP1, !UPT ;  /* 0x000000053f057290 */ /* 0x000fce0008ffe43f */
[----:B------:R0:W-:Y:S02]  /*0100*/  UTMACCTL.PF [UR6] ;  /* 0x00000000060079b9 */ /* 0x0001e40008040000 */
[----:B------:R0:W-:Y:S02]  /*0110*/  UTMACCTL.PF [UR4] ;  /* 0x00000000040079b9 */ /* 0x0001e40008040000 */
[----:B0-----:R-:W-:Y:S01]  /*0120*/  NOP ;  /* 0x0000000000007918 */ /* 0x001fe20000000000 */
.L_x_1:
[----:B------:R-:W-:Y:S05]  /*0130*/  BSYNC B0 ;  /* 0x0000000000007941 */ /* 0x000fea0003800000 */
.L_x_0:
[----:B------:R-:W0:Y:S01]  /*0140*/  SHFL.IDX PT, R8, R0, RZ, 0x1f ;  /* 0x00001fff00087589 */ /* 0x000e2200000e0000 */
[----:B------:R-:W-:Y:S02]  /*0150*/  SHF.R.S32.HI R4, RZ, 0x1f, R5 ;  /* 0x0000001fff047819 */ /* 0x000fe40000011405 */
[----:B0-----:R-:W-:-:S13]  /*0160*/  ISETP.NE.AND P0, PT, R8, RZ, PT ;  /* 0x000000ff0800720c */ /* 0x001fda0003f05270 */
[----:B------:R-:W-:Y:S05]  /*0170*/  @P0 BRA `(.L_x_2) ;  /* 0x00000004006c0947 */ /* 0x000fea0003800000 */
[----:B------:R-:W-:Y:S01]  /*0180*/  ELECT P0, URZ, PT ;  /* 0x00000000003f782f */ /* 0x000fe20003800000 */
[----:B------:R-:W-:-:S12]  /*0190*/  BSSY B0, `(.L_x_2) ;  /* 0x0000059000007945 */ /* 0x000fd80003800000 */
[----:B------:R-:W-:Y:S05]  /*01a0*/  @!P0 BRA `(.L_x_3) ;  /* 0x00000004005c8947 */ /* 0x000fea0003800000 */
[----:B------:R-:W0:Y:S01]  /*01b0*/  S2UR UR8, SR_CgaCtaId ;  /* 0x00000000000879c3 */ /* 0x000e220000008800 */
[----:B------:R-:W-:Y:S01]  /*01c0*/  UMOV UR4, 0x400 ;  /* 0x0000040000047882 */ /* 0x000fe20000000000 */
[----:B------:R-:W-:Y:S01]  /*01d0*/  UMOV UR5, 0x1 ;  /* 0x0000000100057882 */ /* 0x000fe20000000000 */
[----:B------:R-:W-:Y:S02]  /*01e0*/  UMOV UR6, 0x2 ;  /* 0x0000000200067882 */ /* 0x000fe40000000000 */
[----:B------:R-:W-:-:S04]  /*01f0*/  UIADD3 UR6, -UR6, 0x100000, URZ ;  /* 0x0010000006067890 */ /* 0x000fc8000fffe13f */
[----:B------:R-:W-:Y:S02]  /*0200*/  USHF.L.U32 UR7, UR6, 0xb, URZ ;  /* 0x0000000b06077899 */ /* 0x000fe4000800063f */
[----:B------:R-:W-:Y:S02]  /*0210*/  USHF.L.U32 UR6, UR6, 0x1, URZ ;  /* 0x0000000106067899 */ /* 0x000fe4000800063f */
[----:B0-----:R-:W-:Y:S02]  /*0220*/  ULEA UR8, UR8, UR4, 0x18 ;  /* 0x0000000408087291 */ /* 0x001fe4000f8ec03f */
[----:B------:R-:W-:-:S04]  /*0230*/  UIADD3 UR4, -UR5, 0x100000, URZ ;  /* 0x0010000005047890 */ /* 0x000fc8000fffe13f */
[----:B------:R-:W-:Y:S02]  /*0240*/  USHF.L.U32 UR5, UR4, 0xb, URZ ;  /* 0x0000000b04057899 */ /* 0x000fe4000800063f */
[----:B------:R-:W-:Y:S01]  /*0250*/  USHF.L.U32 UR4, UR4, 0x1, URZ ;  /* 0x0000000104047899 */ /* 0x000fe2000800063f */
[----:B------:R-:W0:Y:S11]  /*0260*/  FENCE.VIEW.ASYNC.S ;  /* 0x00000000000073c6 */ /* 0x000e360000000000 */
[----:B0-----:R0:W1:Y:S01]  /*0270*/  SYNCS.EXCH.64 URZ, [UR8], UR4 ;  /* 0x00000004083f75b2 */ /* 0x0010620008000100 */
[----:B------:R0:W2:Y:S01]  /*0280*/  SYNCS.EXCH.64 URZ, [UR8+0x128], UR6 ;  /* 0x00012806083f75b2 */ /* 0x0000a20008000100 */
[----:B------:R0:W3:Y:S01]  /*0290*/  SYNCS.EXCH.64 URZ, [UR8+0x8], UR4 ;  /* 0x00000804083f75b2 */ /* 0x0000e20008000100 */
[----:B------:R0:W4:Y:S01]  /*02a0*/  SYNCS.EXCH.64 URZ, [UR8+0x130], UR6 ;  /* 0x00013006083f75b2 */ /* 0x0001220008000100 */
[----:B------:R0:W0:Y:S01]  /*02b0*/  SYNCS.EXCH.64 URZ, [UR8+0x10], UR4 ;  /* 0x00001004083f75b2 */ /* 0x0000220008000100 */
        /* <DEDUP_REMOVED lines=69> */
[----:B-1234-:R-:W-:Y:S01]  /*0710*/  NOP ;  /* 0x0000000000007918 */ /* 0x01efe20000000000 */
.L_x_3:
[----:B0-----:R-:W-:Y:S05]  /*0720*/  BSYNC B0 ;  /* 0x0000000000007941 */ /* 0x001fea0003800000 */
.L_x_2:
[----:B------:R-:W-:Y:S01]  /*0730*/  LEA.HI R4, R4, R5, RZ, 0x7 ;  /* 0x0000000504047211 */ /* 0x000fe200078f38ff */
[----:B------:R-:W0:Y:S01]  /*0740*/  SHFL.IDX PT, R14, R0, RZ, 0x1f ;  /* 0x00001fff000e7589 */ /* 0x000e2200000e0000 */
[----:B------:R-:W1:Y:S01]  /*0750*/  S2UR UR12, SR_CTAID.X ;  /* 0x00000000000c79c3 */ /* 0x000e620000002500 */
[----:B------:R-:W-:Y:S02]  /*0760*/  ELECT P0, URZ, PT ;  /* 0x00000000003f782f */ /* 0x000fe40003800000 */
[----:B------:R-:W-:Y:S01]  /*0770*/  LOP3.LUT R4, R4, 0xffffff80, RZ, 0xc0, !PT ;  /* 0xffffff8004047812 */ /* 0x000fe200078ec0ff */
[----:B------:R-:W2:Y:S01]  /*0780*/  SHFL.IDX PT, R13, R0, RZ, 0x1f ;  /* 0x00001fff000d7589 */ /* 0x000ea200000e0000 */
[----:B------:R-:W-:Y:S01]  /*0790*/  ELECT P1, URZ, PT ;  /* 0x00000000003f782f */ /* 0x000fe20003820000 */
[----:B------:R-:W-:Y:S01]  /*07a0*/  NOP ;  /* 0x0000000000007918 */ /* 0x000fe20000000000 */
[----:B------:R-:W-:Y:S01]  /*07b0*/  ULDC UR4, c[0x0][0x150] ;  /* 0x0000540000047ab9 */ /* 0x000fe20000000800 */
[----:B------:R-:W-:Y:S01]  /*07c0*/  IMAD.IADD R4, R5, 0x1, -R4 ;  /* 0x0000000105047824 */ /* 0x000fe200078e0a04 */
[----:B------:R-:W3:Y:S01]  /*07d0*/  S2R R6, SR_CTAID.Y ;  /* 0x0000000000067919 */ /* 0x000ee20000002600 */
[----:B------:R-:W4:Y:S01]  /*07e0*/  LDC R21, c[0x0][0x148] ;  /* 0x00005200ff157b82 */ /* 0x000f220000000800 */
[----:B------:R-:W-:Y:S01]  /*07f0*/  UMOV UR11, 0x80 ;  /* 0x00000080000b7882 */ /* 0x000fe20000000000 */
[----:B------:R-:W-:Y:S01]  /*0800*/  NOP ;  /* 0x0000000000007918 */ /* 0x000fe20000000000 */
[----:B------:R-:W-:Y:S01]  /*0810*/  SHF.R.S32.HI R3, RZ, 0x1f, R4 ;  /* 0x0000001fff037819 */ /* 0x000fe20000011404 */
[----:B------:R-:W5:Y:S01]  /*0820*/  SHFL.IDX PT, R15, R7, RZ, 0x1f ;  /* 0x00001fff070f7589 */ /* 0x000f6200000e0000 */
[C---:B------:R-:W-:Y:S01]  /*0830*/  VIADD R33, R10.reuse, 0xffffffff ;  /* 0xffffffff0a217836 */ /* 0x040fe20000000000 */
[----:B------:R-:W-:-:S02]  /*0840*/  ISETP.NE.AND P2, PT, R10, RZ, PT ;  /* 0x000000ff0a00720c */ /* 0x000fc40003f45270 */
[----:B------:R-:W-:Y:S02]  /*0850*/  LEA.HI R9, R3, R4, RZ, 0x3 ;  /* 0x0000000403097211 */ /* 0x000fe400078f18ff */
[----:B------:R-:W-:Y:S02]  /*0860*/  ISETP.GE.U32.AND P5, PT, R33, 0x2, PT ;  /* 0x000000022100780c */ /* 0x000fe40003fa6070 */
[--C-:B------:R-:W-:Y:S02]  /*0870*/  SHF.R.S32.HI R11, RZ, 0x3, R9.reuse ;  /* 0x00000003ff0b7819 */ /* 0x100fe40000011409 */
[----:B------:R-:W-:Y:S02]  /*0880*/  SHF.R.S32.HI R12, RZ, 0x1f, R9 ;  /* 0x0000001fff0c7819 */ /* 0x000fe40000011409 */
[----:B0-----:R-:W-:Y:S02]  /*0890*/  ISETP.NE.OR P0, PT, R14, RZ, !P0 ;  /* 0x000000ff0e00720c */ /* 0x001fe40004705670 */
[----:B------:R-:W-:Y:S01]  /*08a0*/  LEA.HI R12, R12, R11, RZ, 0x2 ;  /* 0x0000000b0c0c7211 */ /* 0x000fe200078f10ff */
[----:B------:R-:W0:Y:S01]  /*08b0*/  LDC R14, c[0x0][0x140] ;  /* 0x00005000ff0e7b82 */ /* 0x000e220000000800 */
[----:B--2---:R-:W-:-:S02]  /*08c0*/  ISETP.NE.OR P1, PT, R13, RZ, !P1 ;  /* 0x000000ff0d00720c */ /* 0x004fc40004f25670 */
[----:B------:R-:W-:Y:S02]  /*08d0*/  LOP3.LUT R12, R12, 0xfffffffc, RZ, 0xc0, !PT ;  /* 0xfffffffc0c0c7812 */ /* 0x000fe400078ec0ff */
[----:B-1----:R-:W-:Y:S02]  /*08e0*/  I2FP.F32.U32 R0, UR12 ;  /* 0x0000000c00007c45 */ /* 0x002fe40008201000 */
[----:B------:R-:W-:Y:S01]  /*08f0*/  SHF.R.S32.HI R9, RZ, 0x1f, R2 ;  /* 0x0000001fff097819 */ /* 0x000fe20000011402 */
[----:B------:R-:W-:Y:S01]  /*0900*/  IMAD.IADD R12, R11, 0x1, -R12 ;  /* 0x000000010b0c7824 */ /* 0x000fe200078e0a0c */
[----:B------:R-:W-:Y:S01]  /*0910*/  SHF.R.S32.HI R11, RZ, 0x1f, R8 ;  /* 0x0000001fff0b7819 */ /* 0x000fe20000011408 */
[----:B------:R-:W-:Y:S01]  /*0920*/  VOTEU.ALL UP0, P0 ;  /* 0x00000000003f7886 */ /* 0x000fe20000000000 */
[----:B------:R-:W-:Y:S01]  /*0930*/  FMUL R0, R0, UR4 ;  /* 0x0000000400007c20 */ /* 0x000fe20008400000 */
[----:B------:R-:W-:Y:S01]  /*0940*/  ULDC UR4, c[0x0][0x154] ;  /* 0x0000550000047ab9 */ /* 0x000fe20000000800 */
[----:B------:R-:W-:Y:S01]  /*0950*/  LEA.HI R11, R11, R8, RZ, 0x2 ;  /* 0x000000080b0b7211 */ /* 0x000fe200078f10ff */
[----:B------:R-:W-:Y:S01]  /*0960*/  VOTEU.ALL UP1, P1 ;  /* 0x00000000003f7886 */ /* 0x000fe20000820000 */
[----:B------:R-:W1:Y:S01]  /*0970*/  @!UP0 S2UR UR7, SR_CgaCtaId ;  /* 0x00000000000789c3 */ /* 0x000e620000008800 */
[----:B------:R-:W-:Y:S01]  /*0980*/  LEA.HI R9, R9, R2, RZ, 0x2 ;  /* 0x0000000209097211 */ /* 0x000fe200078f10ff */
[----:B------:R-:W2:Y:S01]  /*0990*/  F2I.U32.TRUNC.NTZ R0, R0 ;  /* 0x0000000000007305 */ /* 0x000ea2000020f000 */
[----:B------:R-:W-:Y:S01]  /*09a0*/  LOP3.LUT R11, R11, 0x3ffffffc, RZ, 0xc0, !PT ;  /* 0x3ffffffc0b0b7812 */ /* 0x000fe200078ec0ff */
[----:B------:R-:W-:Y:S01]  /*09b0*/  @!UP0 UMOV UR6, 0x400 ;  /* 0x0000040000068882 */ /* 0x000fe20000000000 */
[----:B------:R-:W-:Y:S01]  /*09c0*/  LOP3.LUT R9, R9, 0xfffffffc, RZ, 0xc0, !PT ;  /* 0xfffffffc09097812 */ /* 0x000fe200078ec0ff */
[----:B------:R-:W-:Y:S01]  /*09d0*/  @!UP1 UMOV UR9, 0x400 ;  /* 0x0000040000099882 */ /* 0x000fe20000000000 */
[----:B------:R-:W-:Y:S01]  /*09e0*/  VOTEU.ALL UP2, P1 ;  /* 0x00000000003f7886 */ /* 0x000fe20000840000 */
[----:B------:R-:W-:Y:S01]  /*09f0*/  IMAD.IADD R11, R8, 0x1, -R11 ;  /* 0x00000001080b7824 */ /* 0x000fe200078e0a0b */
[----:B---3--:R-:W-:Y:S01]  /*0a00*/  I2FP.F32.U32 R8, R6 ;  /* 0x0000000600087245 */ /* 0x008fe20000201000 */
[----:B------:R-:W3:Y:S01]  /*0a10*/  @!UP1 S2UR UR10, SR_CgaCtaId ;  /* 0x00000000000a99c3 */ /* 0x000ee20000008800 */
[----:B0-----:R-:W-:Y:S01]  /*0a20*/  ISETP.EQ.U32.AND P3, PT, R14, 0x1, PT ;  /* 0x000000010e00780c */ /* 0x001fe20003f62070 */
[----:B------:R-:W-:Y:S01]  /*0a30*/  IMAD R11, R11, 0x4, R12 ;  /* 0x000000040b0b7824 */ /* 0x000fe200078e020c */
[----:B------:R-:W-:Y:S01]  /*0a40*/  VOTEU.ALL UP3, P1 ;  /* 0x00000000003f7886 */ /* 0x000fe20000860000 */
[----:B------:R-:W-:Y:S01]  /*0a50*/  FMUL R8, R8, UR4 ;  /* 0x0000000408087c20 */ /* 0x000fe20008400000 */
[----:B------:R-:W-:Y:S01]  /*0a60*/  UMOV UR4, 0x20 ;  /* 0x0000002000047882 */ /* 0x000fe20000000000 */
[----:B------:R-:W-:Y:S01]  /*0a70*/  IMAD.IADD R14, R2, 0x1, -R9 ;  /* 0x00000001020e7824 */ /* 0x000fe200078e0a09 */
[----:B------:R-:W-:-:S04]  /*0a80*/  @!UP0 UIADD3 UR4, -UR4, 0x100000, URZ ;  /* 0x0010000004048890 */ /* 0x000fc8000fffe13f */
[----:B------:R-:W-:Y:S02]  /*0a90*/  @!UP0 USHF.L.U32 UR5, UR4, 0xb, URZ ;  /* 0x0000000b04058899 */ /* 0x000fe4000800063f */
[----:B------:R-:W-:Y:S01]  /*0aa0*/  @!UP0 USHF.L.U32 UR4, UR4, 0x1, URZ ;  /* 0x0000000104048899 */ /* 0x000fe2000800063f */
[----:B------:R-:W0:Y:S01]  /*0ab0*/  LDC R13, c[0x0][0x144] ;  /* 0x00005100ff0d7b82 */ /* 0x000e220000000800 */
[C---:B------:R-:W-:Y:S01]  /*0ac0*/  IMAD.SHL.U32 R88, R11.reuse, 0x4, RZ ;  /* 0x000000040b587824 */ /* 0x040fe200078e00ff */
[----:B------:R-:W4:Y:S01]  /*0ad0*/  F2I.U32.TRUNC.NTZ R8, R8 ;  /* 0x0000000800087305 */ /* 0x000f22000020f000 */
[----:B--2---:R-:W-:Y:S01]  /*0ae0*/  IMAD.MOV R0, RZ, RZ, -R0 ;  /* 0x000000ffff007224 */ /* 0x004fe200078e0a00 */
[----:B------:R-:W-:Y:S01]  /*0af0*/  VOTEU.ALL UP4, P1 ;  /* 0x00000000003f7886 */ /* 0x000fe20000880000 */
[----:B------:R-:W-:Y:S01]  /*0b00*/  VOTEU.ALL UP5, P1 ;  /* 0x00000000003f7886 */ /* 0x000fe200008a0000 */
[----:B-1----:R-:W-:Y:S01]  /*0b10*/  @!UP0 ULEA UR8, UR7, UR6, 0x18 ;  /* 0x0000000607088291 */ /* 0x002fe2000f8ec03f */
[----:B------:R-:W-:Y:S01]  /*0b20*/  LOP3.LUT R88, R11, 0xc, R88, 0x78, !PT ;  /* 0x0000000c0b587812 */ /* 0x000fe200078e7858 */
[----:B------:R-:W-:-:S04]  /*0b30*/  @!UP1 UIADD3 UR6, -UR11, 0x100000, URZ ;  /* 0x001000000b069890 */ /* 0x000fc8000fffe13f */
[----:B------:R-:W-:Y:S02]  /*0b40*/  @!UP1 USHF.L.U32 UR7, UR6, 0xb, URZ ;  /* 0x0000000b06079899 */ /* 0x000fe4000800063f */
[----:B------:R-:W-:Y:S01]  /*0b50*/  @!UP1 USHF.L.U32 UR6, UR6, 0x1, URZ ;  /* 0x0000000106069899 */ /* 0x000fe2000800063f */
[C---:B------:R-:W-:Y:S01]  /*0b60*/  ISETP.NE.AND P1, PT, R14.reuse, 0x3, PT ;  /* 0x000000030e00780c */ /* 0x040fe20003f25270 */
[----:B------:R-:W-:Y:S01]  /*0b70*/  VOTEU.ALL UP0, P0 ;  /* 0x00000000003f7886 */ /* 0x000fe20000000000 */
[----:B-----5:R-:W-:Y:S02]  /*0b80*/  R2UR UR43, R15 ;  /* 0x000000000f2b72ca */ /* 0x020fe400000e0000 */
[----:B------:R-:W-:Y:S01]  /*0b90*/  ISETP.EQ.OR P1, PT, R14, RZ, !P1 ;  /* 0x000000ff0e00720c */ /* 0x000fe20004f22670 */
[----:B---3--:R-:W-:Y:S01]  /*0ba0*/  @!UP1 ULEA UR9, UR10, UR9, 0x18 ;  /* 0x000000090a099291 */ /* 0x008fe2000f8ec03f */
[----:B----4-:R-:W-:Y:S01]  /*0bb0*/  IMAD.MOV R24, RZ, RZ, -R8 ;  /* 0x000000ffff187224 */ /* 0x010fe200078e0a08 */
[----:B------:R-:W-:Y:S01]  /*0bc0*/  VOTEU.ALL UP1, P0 ;  /* 0x00000000003f7886 */ /* 0x000fe20000020000 */
[----:B------:R-:W-:Y:S01]  /*0bd0*/  LOP3.LUT P0, RZ, R4, 0x7, RZ, 0xc0, !PT ;  /* 0x0000000704ff7812 */ /* 0x000fe2000780c0ff */
[----:B------:R-:W1:Y:S02]  /*0be0*/  FENCE.VIEW.ASYNC.S ;  /* 0x00000000000073c6 */ /* 0x000e640000000000 */
[----:B-1----:R1:W2:Y:S01]  /*0bf0*/  @!UP0 SYNCS.EXCH.64 URZ, [UR8+0x280], UR4 ;  /* 0x00028004083f85b2 */ /* 0x0022a20008000100 */
[----:B------:R-:W-:Y:S01]  /*0c00*/  IMAD R9, R21, R24, R6 ;  /* 0x0000001815097224 */ /* 0x000fe200078e0206 */
[----:B------:R-:W-:Y:S01]  /*0c10*/  ISETP.EQ.AND P1, PT, R10, RZ, P1 ;  /* 0x000000ff0a00720c */ /* 0x000fe20000f22270 */
[----:B0-----:R-:W-:Y:S01]  /*0c20*/  IMAD R20, R13, R0, UR12 ;  /* 0x0000000c0d147e24 */ /* 0x001fe2000f8e0200 */
[----:B------:R-:W-:-:S02]  /*0c30*/  ISETP.LT.U32.AND P0, PT, R88, 0x2, !P0 ;  /* 0x000000025800780c */ /* 0x000fc40004701070 */
[----:B------:R-:W-:Y:S02]  /*0c40*/  ISETP.NE.AND P4, PT, R9, R88, PT ;  /* 0x000000580900720c */ /* 0x000fe40003f85270 */
[----:B------:R-:W-:Y:S02]  /*0c50*/  SEL R23, RZ, 0x1, !P1 ;  /* 0x00000001ff177807 */ /* 0x000fe40004800000 */
[----:B------:R-:W-:Y:S02]  /*0c60*/  ISETP.EQ.OR P4, PT, R20, RZ, !P4 ;  /* 0x000000ff1400720c */ /* 0x000fe40006782670 */
[----:B------:R-:W-:Y:S02]  /*0c70*/  SEL R23, R23, 0x2, P5 ;  /* 0x0000000217177807 */ /* 0x000fe40002800000 */
[----:B------:R-:W-:Y:S01]  /*0c80*/  PLOP3.LUT P0, PT, P0, P4, PT, 0x80, 0x0 ;  /* 0x000000000000781c */ /* 0x000fe20000709070 */
[----:B------:R1:W0:Y:S01]  /*0c90*/  @!UP1 SYNCS.EXCH.64 URZ, [UR8+0x288], UR4 ;  /* 0x00028804083f95b2 */ /* 0x0002220008000100 */
[----:B------:R-:W-:-:S02]  /*0ca0*/  NOP ;  /* 0x0000000000007918 */ /* 0x000fc40000000000 */
[----:B------:R-:W-:Y:S01]  /*0cb0*/  P2R R101, PR, RZ, 0x1 ;  /* 0x00000001ff657803 */ /* 0x000fe20000000000 */
[----:B------:R1:W3:Y:S01]  /*0cc0*/  @!UP2 SYNCS.EXCH.64 URZ, [UR9+0x260], UR6 ;  /* 0x00026006093fa5b2 */ /* 0x0002e20008000100 */
[----:B------:R1:W4:Y:S01]  /*0cd0*/  @!UP3 SYNCS.EXCH.64 URZ, [UR9+0x268], UR6 ;  /* 0x00026806093fb5b2 */ /* 0x0003220008000100 */
[----:B------:R1:W0:Y:S01]  /*0ce0*/  @!UP4 SYNCS.EXCH.64 URZ, [UR9+0x270], UR6 ;  /* 0x00027006093fc5b2 */ /* 0x0002220008000100 */
[----:B------:R1:W0:Y:S01]  /*0cf0*/  @!UP5 SYNCS.EXCH.64 URZ, [UR9+0x278], UR6 ;  /* 0x00027806093fd5b2 */ /* 0x0002220008000100 */
[----:B------:R-:W-:Y:S01]  /*0d00*/  NOP ;  /* 0x0000000000007918 */ /* 0x000fe20000000000 */
[----:B-12---:R-:W-:Y:S05]  /*0d10*/  @!P3 BRA `(.L_x_4) ;  /* 0x000000000008b947 */ /* 0x006fea0003800000 */
[----:B0--34-:R-:W-:Y:S01]  /*0d20*/  UCGABAR_ARV ;  /* 0x00000000000079c7 */ /* 0x019fe20008000000 */
[----:B------:R-:W-:Y:S05]  /*0d30*/  BRA `(.L_x_5) ;  /* 0x0000000000047947 */ /* 0x000fea0003800000 */
.L_x_4:
[----:B0--34-:R-:W-:Y:S01]  /*0d40*/  NOP ;  /* 0x0000000000007918 */ /* 0x019fe20000000000 */
.L_x_5:
[----:B------:R-:W-:Y:S01]  /*0d50*/  ULDC.64 UR4, c[0x0][0x598] ;  /* 0x0001660000047ab9 */ /* 0x000fe20000000a00 */
[----:B------:R-:W-:Y:S01]  /*0d60*/  ULDC.64 UR36, c[0x0][0x208] ;  /* 0x0000820000247ab9 */ /* 0x000fe20000000a00 */
[----:B------:R-:W-:-:S04]  /*0d70*/  ISETP.NE.U32.AND P0, PT, RZ, UR4, PT ;  /* 0x00000004ff007c0c */ /* 0x000fc8000bf05070 */
[----:B------:R-:W-:-:S13]  /*0d80*/  ISETP.NE.AND.EX P0, PT, RZ, UR5, PT, P0 ;  /* 0x00000005ff007c0c */ /* 0x000fda000bf05300 */
[----:B------:R-:W-:Y:S05]  /*0d90*/  @!P0 BRA `(.L_x_6) ;  /* 0x00000000001c8947 */ /* 0x000fea0003800000 */
[----:B------:R-:W0:Y:S02]  /*0da0*/  LDC.64 R8, c[0x0][0x598] ;  /* 0x00016600ff087b82 */ /* 0x000e240000000a00 */
[----:B0-----:R-:W2:Y:S02]  /*0db0*/  LDG.E.64 R8, desc[UR36][R8.64] ;  /* 0x0000002408087981 */ /* 0x001ea4000c1e1b00 */
[----:B--2---:R-:W-:-:S04]  /*0dc0*/  ISETP.NE.U32.AND P0, PT, R8, RZ, PT ;  /* 0x000000ff0800720c */ /* 0x004fc80003f05070 */
[----:B------:R-:W-:-:S13]  /*0dd0*/  ISETP.NE.AND.EX P0, PT, R9, RZ, PT, P0 ;  /* 0x000000ff0900720c */ /* 0x000fda0003f05300 */
[----:B------:R-:W-:Y:S05]  /*0de0*/  @!P0 BRA `(.L_x_6) ;  /* 0x0000000000088947 */ /* 0x000fea0003800000 */
[----:B------:R0:W5:Y:S01]  /*0df0*/  LD.E R89, desc[UR36][R8.64] ;  /* 0x0000002408597980 */ /* 0x000162000c101900 */
[----:B------:R-:W-:Y:S05]  /*0e00*/  BRA `(.L_x_7) ;  /* 0x0000000000247947 */ /* 0x000fea0003800000 */
.L_x_6:
[----:B------:R-:W-:Y:S02]  /*0e10*/  ULDC.64 UR4, c[0x0][0x588] ;  /* 0x0001620000047ab9 */ /* 0x000fe40000000a00 */
[----:B------:R-:W-:-:S04]  /*0e20*/  ISETP.NE.U32.AND P0, PT, RZ, UR4, PT ;  /* 0x00000004ff007c0c */ /* 0x000fc8000bf05070 */
[----:B------:R-:W-:-:S13]  /*0e30*/  ISETP.NE.AND.EX P0, PT, RZ, UR5, PT, P0 ;  /* 0x00000005ff007c0c */ /* 0x000fda000bf05300 */
[----:B------:R-:W-:Y:S05]  /*0e40*/  @!P0 BRA `(.L_x_8) ;  /* 0x00000000000c8947 */ /* 0x000fea0003800000 */
[----:B------:R-:W0:Y:S02]  /*0e50*/  LDC.64 R8, c[0x0][0x588] ;  /* 0x00016200ff087b82 */ /* 0x000e240000000a00 */
[----:B0-----:R1:W5:Y:S01]  /*0e60*/  LDG.E R89, desc[UR36][R8.64] ;  /* 0x0000002408597981 */ /* 0x001362000c1e1900 */
[----:B------:R-:W-:Y:S05]  /*0e70*/  BRA `(.L_x_7) ;  /* 0x0000000000087947 */ /* 0x000fea0003800000 */
.L_x_8:
[----:B------:R-:W-:Y:S02]  /*0e80*/  ULDC UR4, c[0x0][0x580] ;  /* 0x0001600000047ab9 */ /* 0x000fe40000000800 */
[----:B------:R-:W-:-:S07]  /*0e90*/  IMAD.U32 R89, RZ, RZ, UR4 ;  /* 0x00000004ff597e24 */ /* 0x000fce000f8e00ff */
.L_x_7:
[----:B------:R-:W-:Y:S02]  /*0ea0*/  ULDC.64 UR4, c[0x0][0x5a0] ;  /* 0x0001680000047ab9 */ /* 0x000fe40000000a00 */
[----:B------:R-:W-:-:S04]  /*0eb0*/  ISETP.NE.U32.AND P0, PT, RZ, UR4, PT ;  /* 0x00000004ff007c0c */ /* 0x000fc8000bf05070 */
[----:B------:R-:W-:-:S13]  /*0ec0*/  ISETP.NE.AND.EX P0, PT, RZ, UR5, PT, P0 ;  /* 0x00000005ff007c0c */ /* 0x000fda000bf05300 */
[----:B------:R-:W-:Y:S05]  /*0ed0*/  @!P0 BRA `(.L_x_9) ;  /* 0x00000000001c8947 */ /* 0x000fea0003800000 */
[----:B01----:R-:W0:Y:S02]  /*0ee0*/  LDC.64 R8, c[0x0][0x5a0] ;  /* 0x00016800ff087b82 */ /* 0x003e240000000a00 */
[----:B0-----:R-:W2:Y:S02]  /*0ef0*/  LDG.E.64 R8, desc[UR36][R8.64] ;  /* 0x0000002408087981 */ /* 0x001ea4000c1e1b00 */
[----:B--2---:R-:W-:-:S04]  /*0f00*/  ISETP.NE.U32.AND P0, PT, R8, RZ, PT ;  /* 0x000000ff0800720c */ /* 0x004fc80003f05070 */
[----:B------:R-:W-:-:S13]  /*0f10*/  ISETP.NE.AND.EX P0, PT, R9, RZ, PT, P0 ;  /* 0x000000ff0900720c */ /* 0x000fda0003f05300 */
[----:B------:R-:W-:Y:S05]  /*0f20*/  @!P0 BRA `(.L_x_9) ;  /* 0x0000000000088947 */ /* 0x000fea0003800000 */
[----:B------:R0:W5:Y:S01]  /*0f30*/  LD.E R90, desc[UR36][R8.64] ;  /* 0x00000024085a7980 */ /* 0x000162000c101900 */
[----:B------:R-:W-:Y:S05]  /*0f40*/  BRA `(.L_x_10) ;  /* 0x0000000000247947 */ /* 0x000fea0003800000 */
.L_x_9:
[----:B------:R-:W-:Y:S02]  /*0f50*/  ULDC.64 UR4, c[0x0][0x590] ;  /* 0x0001640000047ab9 */ /* 0x000fe40000000a00 */
[----:B------:R-:W-:-:S04]  /*0f60*/  ISETP.NE.U32.AND P0, PT, RZ, UR4, PT ;  /* 0x00000004ff007c0c */ /* 0x000fc8000bf05070 */
[----:B------:R-:W-:-:S13]  /*0f70*/  ISETP.NE.AND.EX P0, PT, RZ, UR5, PT, P0 ;  /* 0x00000005ff007c0c */ /* 0x000fda000bf05300 */
[----:B------:R-:W-:Y:S05]  /*0f80*/  @!P0 BRA `(.L_x_11) ;  /* 0x00000000000c8947 */ /* 0x000fea0003800000 */
[----:B------:R-:W2:Y:S02]  /*0f90*/  LDC.64 R90, c[0x0][0x590] ;  /* 0x00016400ff5a7b82 */ /* 0x000ea40000000a00 */
[----:B--2---:R2:W5:Y:S01]  /*0fa0*/  LDG.E R90, desc[UR36][R90.64] ;  /* 0x000000245a5a7981 */ /* 0x004562000c1e1900 */
[----:B------:R-:W-:Y:S05]  /*0fb0*/  BRA `(.L_x_10) ;  /* 0x0000000000087947 */ /* 0x000fea0003800000 */
.L_x_11:
[----:B------:R-:W-:Y:S02]  /*0fc0*/  ULDC UR4, c[0x0][0x584] ;  /* 0x0001610000047ab9 */ /* 0x000fe40000000800 */
[----:B------:R-:W-:-:S07]  /*0fd0*/  IMAD.U32 R90, RZ, RZ, UR4 ;  /* 0x00000004ff5a7e24 */ /* 0x000fce000f8e00ff */
.L_x_10:
[----:B------:R-:W3:Y:S01]  /*0fe0*/  LDC R2, c[0x0][0x65c] ;  /* 0x00019700ff027b82 */ /* 0x000ee20000000800 */
[----:B------:R-:W-:Y:S01]  /*0ff0*/  ULDC UR6, c[0x0][0x28c] ;  /* 0x0000a30000067ab9 */ /* 0x000fe20000000800 */
[----:B------:R-:W-:Y:S01]  /*1000*/  ISETP.NE.AND P0, PT, R10, 0x2, PT ;  /* 0x000000020a00780c */ /* 0x000fe20003f05270 */
[----:B------:R-:W-:Y:S01]  /*1010*/  UIADD3 UR6, UR6, 0x1f, URZ ;  /* 0x0000001f06067890 */ /* 0x000fe2000fffe03f */
[----:B01----:R-:W-:Y:S01]  /*1020*/  IMAD.U32 R8, RZ, RZ, UR12 ;  /* 0x0000000cff087e24 */ /* 0x003fe2000f8e00ff */
[----:B------:R-:W-:Y:S01]  /*1030*/  UMOV UR39, URZ ;  /* 0x0000003f00277c82 */ /* 0x000fe20008000000 */
[----:B------:R-:W-:Y:S01]  /*1040*/  UMOV UR38, URZ ;  /* 0x0000003f00267c82 */ /* 0x000fe20008000000 */
[----:B------:R-:W-:Y:S01]  /*1050*/  USHF.R.S32.HI UR7, URZ, 0x1f, UR6 ;  /* 0x0000001f3f077899 */ /* 0x000fe20008011406 */
[----:B------:R-:W-:-:S03]  /*1060*/  ULDC.64 UR8, c[0x0][0x650] ;  /* 0x0001940000087ab9 */ /* 0x000fc60000000a00 */
[----:B------:R-:W-:-:S04]  /*1070*/  ULEA.HI UR7, UR7, UR6, URZ, 0x5 ;  /* 0x0000000607077291 */ /* 0x000fc8000f8f283f */
[----:B------:R-:W-:Y:S01]  /*1080*/  USHF.R.S32.HI UR40, URZ, 0x5, UR7 ;  /* 0x000000053f287899 */ /* 0x000fe20008011407 */
[----:B---3--:R-:W-:-:S13]  /*1090*/  ISETP.NE.AND P1, PT, R2, 0x1, PT ;  /* 0x000000010200780c */ /* 0x008fda0003f25270 */
[----:B------:R-:W0:Y:S01]  /*10a0*/  @P1 LDC R17, c[0x0][0x10] ;  /* 0x00000400ff111b82 */ /* 0x000e220000000800 */
[----:B------:R-:W-:Y:S02]  /*10b0*/  @P1 IMAD.MOV.U32 R7, RZ, RZ, RZ ;  /* 0x000000ffff071224 */ /* 0x000fe400078e00ff */
[----:B------:R-:W-:-:S05]  /*10c0*/  @P1 IMAD.MOV.U32 R9, RZ, RZ, RZ ;  /* 0x000000ffff091224 */ /* 0x000fca00078e00ff */
[----:B------:R-:W1:Y:S01]  /*10d0*/  @!P1 LDC R11, c[0x0][0xc] ;  /* 0x00000300ff0b9b82 */ /* 0x000e620000000800 */
[----:B------:R-:W-:Y:S01]  /*10e0*/  ULDC UR4, c[0x0][0xc] ;  /* 0x0000030000047ab9 */ /* 0x000fe20000000800 */
[----:B------:R-:W-:Y:S02]  /*10f0*/  ULDC UR5, c[0x0][0x10] ;  /* 0x0000040000057ab9 */ /* 0x000fe40000000800 */
[----:B------:R-:W-:-:S04]  /*1100*/  UIMAD.WIDE.U32 UR4, UR4, UR5, URZ ;  /* 0x00000005040472a5 */ /* 0x000fc8000f8e003f */
[----:B------:R-:W3:Y:S01]  /*1110*/  LDC R0, c[0x0][0x14] ;  /* 0x00000500ff007b82 */ /* 0x000ee20000000800 */
[----:B0-----:R-:W-:-:S04]  /*1120*/  @P1 IMAD.WIDE.U32 R16, R17, UR12, R6 ;  /* 0x0000000c11101c25 */ /* 0x001fc8000f8e0006 */
[----:B------:R-:W-:Y:S02]  /*1130*/  @P1 IMAD.IADD R17, R17, 0x1, R9 ;  /* 0x0000000111111824 */ /* 0x000fe400078e0209 */
[----:B------:R-:W-:Y:S02]  /*1140*/  IMAD.MOV.U32 R9, RZ, RZ, RZ ;  /* 0x000000ffff097224 */ /* 0x000fe400078e00ff */
[----:B-1----:R-:W-:-:S04]  /*1150*/  @!P1 IMAD.WIDE.U32 R8, R6, R11, R8 ;  /* 0x0000000b06089225 */ /* 0x002fc800078e0008 */
[----:B------:R-:W-:Y:S02]  /*1160*/  @!P1 IMAD.MOV.U32 R16, RZ, RZ, R8 ;  /* 0x000000ffff109224 */ /* 0x000fe400078e0008 */
[----:B---3--:R-:W-:-:S04]  /*1170*/  IMAD.WIDE.U32 R12, R0, UR4, RZ ;  /* 0x00000004000c7c25 */ /* 0x008fc8000f8e00ff */
[----:B------:R-:W-:Y:S01]  /*1180*/  IMAD R10, R0, UR5, RZ ;  /* 0x00000005000a7c24 */ /* 0x000fe2000f8e02ff */
[----:B------:R0:W-:Y:S01]  /*1190*/  STL.64 [R1], R12 ;  /* 0x0000000c01007387 */ /* 0x0001e20000100a00 */
[----:B------:R-:W-:Y:S02]  /*11a0*/  @!P1 IMAD.MOV.U32 R17, RZ, RZ, R9 ;  /* 0x000000ffff119224 */ /* 0x000fe400078e0009 */
[----:B------:R-:W-:Y:S01]  /*11b0*/  IMAD.IADD R0, R13, 0x1, R10 ;  /* 0x000000010d007824 */ /* 0x000fe200078e020a */
[----:B------:R-:W-:Y:S06]  /*11c0*/  @P0 BRA `(.L_x_12) ;  /* 0x0000000000280947 */ /* 0x000fec0003800000 */
[----:B------:R-:W-:Y:S01]  /*11d0*/  UIMAD.WIDE.U32 UR4, UR40, -0x45306eb3, URZ ;  /* 0xbacf914d280478a5 */ /* 0x000fe2000f8e003f */
[----:B------:R-:W-:Y:S01]  /*11e0*/  IADD3 R16, P0, R16, R12, RZ ;  /* 0x0000000c10107210 */ /* 0x000fe20007f1e0ff */
[----:B------:R-:W-:Y:S02]  /*11f0*/  UISETP.GE.U32.AND UP0, UPT, UR40, 0x25, UPT ;  /* 0x000000252800788c */ /* 0x000fe4000bf06070 */
[----:B------:R-:W-:Y:S02]  /*1200*/  UIADD3 UR4, -UR5, UR40, URZ ;  /* 0x0000002805047290 */ /* 0x000fe4000fffe13f */
[----:B------:R-:W-:Y:S01]  /*1210*/  IMAD.X R17, R0, 0x1, R17, P0 ;  /* 0x0000000100117824 */ /* 0x000fe200000e0611 */
[----:B------:R-:W-:Y:S01]  /*1220*/  UMOV UR38, URZ ;  /* 0x0000003f00267c82 */ /* 0x000fe20008000000 */
[----:B------:R-:W-:-:S04]  /*1230*/  ULEA.HI UR4, UR4, UR5, URZ, 0x1f ;  /* 0x0000000504047291 */ /* 0x000fc8000f8ff83f */
[----:B------:R-:W-:-:S04]  /*1240*/  USHF.R.U32.HI UR4, URZ, 0x5, UR4 ;  /* 0x000000053f047899 */ /* 0x000fc80008011604 */
[----:B------:R-:W-:Y:S02]  /*1250*/  @UP0 ULOP3.LUT UR38, UR4, 0x1, URZ, 0xc0, !UPT ;  /* 0x0000000104260892 */ /* 0x000fe4000f8ec03f */
[----:B------:R-:W-:-:S12]  /*1260*/  UIMAD UR39, UR4, -0x25, UR40 ;  /* 0xffffffdb042778a4 */ /* 0x000fd8000f8e0228 */
.L_x_12:
[----:B------:R-:W-:Y:S01]  /*1270*/  ISETP.GE.U32.AND P0, PT, R16, UR8, PT ;  /* 0x0000000810007c0c */ /* 0x000fe2000bf06070 */
[----:B------:R-:W-:Y:S01]  /*1280*/  IMAD.MOV.U32 R22, RZ, RZ, -0x1 ;  /* 0xffffffffff167424 */ /* 0x000fe200078e00ff */
[----:B------:R-:W-:Y:S01]  /*1290*/  PRMT R8, RZ, 0x7610, R8 ;  /* 0x00007610ff087816 */ /* 0x000fe20000000008 */
[----:B------:R-:W-:Y:S01]  /*12a0*/  IMAD.MOV.U32 R19, RZ, RZ, -0x1 ;  /* 0xffffffffff137424 */ /* 0x000fe200078e00ff */
[----:B------:R-:W-:Y:S01]  /*12b0*/  ISETP.GE.U32.AND.EX P0, PT, R17, UR9, PT, P0 ;  /* 0x0000000911007c0c */ /* 0x000fe2000bf06100 */
[----:B------:R-:W-:-:S12]  /*12c0*/  IMAD.MOV.U32 R18, RZ, RZ, -0x1 ;  /* 0xffffffffff127424 */ /* 0x000fd800078e00ff */
[----:B------:R-:W-:Y:S05]  /*12d0*/  @P0 BRA `(.L_x_13) ;  /* 0x0000000400240947 */ /* 0x000fea0003800000 */
[----:B------:R-:W1:Y:S01]  /*12e0*/  LDC.64 R18, c[0x0][0x628] ;  /* 0x00018a00ff127b82 */ /* 0x000e620000000a00 */
[----:B------:R-:W-:Y:S02]  /*12f0*/  IMAD.MOV.U32 R8, RZ, RZ, R16 ;  /* 0x000000ffff087224 */ /* 0x000fe400078e0010 */
[----:B------:R-:W-:-:S05]  /*1300*/  IMAD.MOV.U32 R9, RZ, RZ, R17 ;  /* 0x000000ffff097224 */ /* 0x000fca00078e0011 */
[----:B------:R-:W3:Y:S08]  /*1310*/  LDC R22, c[0x0][0x630] ;  /* 0x00018c00ff167b82 */ /* 0x000ef00000000800 */
[----:B------:R-:W4:Y:S01]  /*1320*/  LDC.64 R26, c[0x0][0x620] ;  /* 0x00018800ff1a7b82 */ /* 0x000f220000000a00 */
[----:B-1----:R-:W-:-:S04]  /*1330*/  ISETP.NE.U32.AND P0, PT, R18, RZ, PT ;  /* 0x000000ff1200720c */ /* 0x002fc80003f05070 */
[----:B------:R-:W-:-:S13]  /*1340*/  ISETP.NE.AND.EX P0, PT, R19, RZ, PT, P0 ;  /* 0x000000ff1300720c */ /* 0x000fda0003f05300 */
[----:B---34-:R-:W-:Y:S05]  /*1350*/  @!P0 BRA `(.L_x_14) ;  /* 0x0000000000288947 */ /* 0x018fea0003800000 */
[----:B0-----:R-:W0:Y:S02]  /*1360*/  LDC R13, c[0x0][0x634] ;  /* 0x00018d00ff0d7b82 */ /* 0x001e240000000800 */
[----:B0-----:R-:W-:-:S05]  /*1370*/  IADD3 R13, P0, R16, R13, RZ ;  /* 0x0000000d100d7210 */ /* 0x001fca0007f1e0ff */
[----:B------:R-:W-:-:S04]  /*1380*/  IMAD.X R15, RZ, RZ, R17, P0 ;  /* 0x000000ffff0f7224 */ /* 0x000fc800000e0611 */
[----:B------:R-:W-:-:S04]  /*1390*/  IMAD.WIDE.U32 R8, R15, R18, RZ ;  /* 0x000000120f087225 */ /* 0x000fc800078e00ff */
[----:B------:R-:W-:-:S04]  /*13a0*/  IMAD.WIDE.U32 R10, P0, R13, R19, R8 ;  /* 0x000000130d0a7225 */ /* 0x000fc80007800008 */
[----:B------:R-:W-:-:S04]  /*13b0*/  IMAD.WIDE.U32 R8, R13, R18, RZ ;  /* 0x000000120d087225 */ /* 0x000fc800078e00ff */
[----:B------:R-:W-:Y:S01]  /*13c0*/  IMAD.X R13, RZ, RZ, RZ, P0 ;  /* 0x000000ffff0d7224 */ /* 0x000fe200000e06ff */
[----:B------:R-:W-:Y:S01]  /*13d0*/  IADD3 RZ, P0, R9, R10, RZ ;  /* 0x0000000a09ff7210 */ /* 0x000fe20007f1e0ff */
[----:B------:R-:W-:-:S04]  /*13e0*/  IMAD.MOV.U32 R12, RZ, RZ, R11 ;  /* 0x000000ffff0c7224 */ /* 0x000fc800078e000b */
[----:B------:R-:W-:-:S08]  /*13f0*/  IMAD.WIDE.U32.X R8, R15, R19, R12, P0 ;  /* 0x000000130f087225 */ /* 0x000fd000000e040c */
.L_x_14:
[----:B------:R-:W1:Y:S01]  /*1400*/  LDC.64 R28, c[0x0][0x640] ;  /* 0x00019000ff1c7b82 */ /* 0x000e620000000a00 */
[-CC-:B------:R-:W-:Y:S01]  /*1410*/  SHF.R.U64 R32, R8, R22.reuse, R9.reuse ;  /* 0x0000001608207219 */ /* 0x180fe20000001209 */
[----:B------:R-:W-:Y:S01]  /*1420*/  IMAD.MOV.U32 R31, RZ, RZ, 0x1 ;  /* 0x00000001ff1f7424 */ /* 0x000fe200078e00ff */
[----:B------:R-:W-:Y:S02]  /*1430*/  SHF.R.U32.HI R8, RZ, R22, R9 ;  /* 0x00000016ff087219 */ /* 0x000fe40000011609 */
[----:B------:R-:W-:-:S03]  /*1440*/  IADD3 R11, P0, RZ, -R32, RZ ;  /* 0x80000020ff0b7210 */ /* 0x000fc60007f1e0ff */
[----:B0-----:R-:W0:Y:S02]  /*1450*/  LDC R12, c[0x0][0x618] ;  /* 0x00018600ff0c7b82 */ /* 0x001e240000000800 */
[----:B------:R-:W-:-:S04]  /*1460*/  IMAD.X R9, RZ, RZ, ~R8, P0 ;  /* 0x000000ffff097224 */ /* 0x000fc800000e0e08 */
[-C--:B------:R-:W-:Y:S02]  /*1470*/  IMAD R10, R9, R26.reuse, RZ ;  /* 0x0000001a090a7224 */ /* 0x080fe400078e02ff */
[----:B------:R-:W3:Y:S01]  /*1480*/  LDC R13, c[0x0][0x608] ;  /* 0x00018200ff0d7b82 */ /* 0x000ee20000000800 */
[----:B------:R-:W-:-:S04]  /*1490*/  IMAD.WIDE.U32 R8, R11, R26, R16 ;  /* 0x0000001a0b087225 */ /* 0x000fc800078e0010 */
[----:B------:R-:W-:-:S03]  /*14a0*/  IMAD R11, R11, R27, R10 ;  /* 0x0000001b0b0b7224 */ /* 0x000fc600078e020a */
[----:B------:R-:W4:Y:S01]  /*14b0*/  LDC R18, c[0x0][0x658] ;  /* 0x00019600ff127b82 */ /* 0x000f220000000800 */
[----:B------:R-:W-:Y:S01]  /*14c0*/  IMAD.IADD R9, R9, 0x1, R11 ;  /* 0x0000000109097824 */ /* 0x000fe200078e020b */
[----:B-1----:R-:W-:Y:S01]  /*14d0*/  ISETP.NE.U32.AND P0, PT, R28, RZ, PT ;  /* 0x000000ff1c00720c */ /* 0x002fe20003f05070 */
[----:B------:R-:W-:-:S03]  /*14e0*/  IMAD.MOV.U32 R11, RZ, RZ, -0x1 ;  /* 0xffffffffff0b7424 */ /* 0x000fc600078e00ff */
[----:B------:R-:W-:Y:S02]  /*14f0*/  ISETP.NE.AND.EX P0, PT, R29, RZ, PT, P0 ;  /* 0x000000ff1d00720c */ /* 0x000fe40003f05300 */
[----:B------:R-:W1:Y:S01]  /*1500*/  LDC R27, c[0x0][0x600] ;  /* 0x00018000ff1b7b82 */ /* 0x000e620000000800 */
[-CC-:B0-----:R-:W-:Y:S02]  /*1510*/  SHF.R.U64 R25, R8, R12.reuse, R9.reuse ;  /* 0x0000000c08197219 */ /* 0x181fe40000001209 */
[----:B------:R-:W-:-:S05]  /*1520*/  SHF.R.U32.HI R8, RZ, R12, R9 ;  /* 0x0000000cff087219 */ /* 0x000fca0000011609 */
[----:B------:R-:W0:Y:S01]  /*1530*/  LDC R22, c[0x0][0x648] ;  /* 0x00019200ff167b82 */ /* 0x000e220000000800 */
[-CC-:B---3--:R-:W-:Y:S02]  /*1540*/  SHF.R.U64 R34, R25, R13.reuse, R8.reuse ;  /* 0x0000000d19227219 */ /* 0x188fe40000001208 */
[----:B------:R-:W-:-:S05]  /*1550*/  SHF.R.U32.HI R9, RZ, R13, R8 ;  /* 0x0000000dff097219 */ /* 0x000fca0000011608 */
[----:B------:R-:W3:Y:S01]  /*1560*/  LDC R26, c[0x0][0x638] ;  /* 0x00018e00ff1a7b82 */ /* 0x000ee20000000800 */
[-C--:B----4-:R-:W-:Y:S02]  /*1570*/  SHF.L.U32 R8, R11, R18.reuse, RZ ;  /* 0x000000120b087219 */ /* 0x090fe400000006ff */
[--C-:B------:R-:W-:Y:S02]  /*1580*/  SHF.R.U64 R36, R34, R18, R9.reuse ;  /* 0x0000001222247219 */ /* 0x100fe40000001209 */
[----:B------:R-:W-:Y:S02]  /*1590*/  LOP3.LUT R15, RZ, R8, RZ, 0x33, !PT ;  /* 0x00000008ff0f7212 */ /* 0x000fe400078e33ff */
[----:B------:R-:W-:Y:S01]  /*15a0*/  SHF.R.U32.HI R9, RZ, R18, R9 ;  /* 0x00000012ff097219 */ /* 0x000fe20000011609 */
[----:B------:R-:W4:Y:S01]  /*15b0*/  LDC R30, c[0x0][0x610] ;  /* 0x00018400ff1e7b82 */ /* 0x000f220000000800 */
[----:B------:R-:W-:Y:S01]  /*15c0*/  IMAD.MOV.U32 R8, RZ, RZ, R36 ;  /* 0x000000ffff087224 */ /* 0x000fe200078e0024 */
[----:B------:R-:W-:Y:S06]  /*15d0*/  @!P0 BRA `(.L_x_15) ;  /* 0x0000000000288947 */ /* 0x000fec0003800000 */
[----:B------:R-:W2:Y:S02]  /*15e0*/  LDC R13, c[0x0][0x64c] ;  /* 0x00019300ff0d7b82 */ /* 0x000ea40000000800 */
[----:B--2---:R-:W-:-:S05]  /*15f0*/  IADD3 R13, P0, R36, R13, RZ ;  /* 0x0000000d240d7210 */ /* 0x004fca0007f1e0ff */
        /* <DEDUP_REMOVED lines=8> */
.L_x_15:
[----:B0-----:R-:W-:Y:S01]  /*1680*/  SHF.R.U64 R9, R8, R22, R9 ;  /* 0x0000001608097219 */ /* 0x001fe20000001209 */
[----:B-1----:R-:W-:Y:S01]  /*1690*/  VIADD R10, R27, 0xffffffff ;  /* 0xffffffff1b0a7836 */ /* 0x002fe20000000000 */
[----:B------:R-:W-:Y:S01]  /*16a0*/  SHF.L.U32 R7, R31, R18, RZ ;  /* 0x000000121f077219 */ /* 0x000fe200000006ff */
[----:B------:R-:W-:Y:S01]  /*16b0*/  @P1 IMAD R20, R21, R24, R6 ;  /* 0x0000001815141224 */ /* 0x000fe200078e0206 */
[----:B------:R-:W-:Y:S01]  /*16c0*/  LOP3.LUT R8, R34, R15, RZ, 0xc0, !PT ;  /* 0x0000000f22087212 */ /* 0x000fe200078ec0ff */
[----:B------:R-:W-:Y:S01]  /*16d0*/  IMAD.MOV R11, RZ, RZ, -R9 ;  /* 0x000000ffff0b7224 */ /* 0x000fe200078e0a09 */
[----:B------:R-:W-:Y:S01]  /*16e0*/  LOP3.LUT R10, R25, R10, RZ, 0xc0, !PT ;  /* 0x0000000a190a7212 */ /* 0x000fe200078ec0ff */
[----:B------:R-:W-:Y:S02]  /*16f0*/  IMAD.MOV.U32 R18, RZ, RZ, R32 ;  /* 0x000000ffff127224 */ /* 0x000fe400078e0020 */
[----:B------:R-:W-:Y:S02]  /*1700*/  IMAD R7, R7, R9, R8 ;  /* 0x0000000907077224 */ /* 0x000fe400078e0208 */
[----:B---3--:R-:W-:-:S02]  /*1710*/  IMAD R6, R11, R26, R36 ;  /* 0x0000001a0b067224 */ /* 0x008fc400078e0224 */
[----:B----4-:R-:W-:Y:S02]  /*1720*/  IMAD R22, R7, R30, R20 ;  /* 0x0000001e07167224 */ /* 0x010fe400078e0214 */
[----:B------:R-:W-:Y:S02]  /*1730*/  IMAD R7, R6, R27, R10 ;  /* 0x0000001b06077224 */ /* 0x000fe400078e020a */
[----:B------:R-:W-:-:S03]  /*1740*/  IMAD.MOV.U32 R8, RZ, RZ, 0x1 ;  /* 0x00000001ff087424 */ /* 0x000fc600078e00ff */
[----:B------:R-:W-:Y:S02]  /*1750*/  SEL R19, R7, R22, !P1 ;  /* 0x0000001607137207 */ /* 0x000fe40004800000 */
[----:B------:R-:W-:-:S07]  /*1760*/  SEL R22, R22, R7, !P1 ;  /* 0x0000000716167207 */ /* 0x000fce0004800000 */
.L_x_13:
[----:B------:R-:W-:Y:S05]  /*1770*/  @!P3 BRA `(.L_x_16) ;  /* 0x00000000000cb947 */ /* 0x000fea0003800000 */
[----:B------:R-:W-:Y:S01]  /*1780*/  UCGABAR_WAIT ;  /* 0x0000000000007dc7 */ /* 0x000fe20008000000 */
[----:B------:R-:W-:Y:S01]  /*1790*/  CCTL.IVALL ;  /* 0x00000000ff00798f */ /* 0x000fe20002000000 */
[----:B------:R-:W-:Y:S05]  /*17a0*/  BRA `(.L_x_17) ;  /* 0x0000000000047947 */ /* 0x000fea0003800000 */
.L_x_16:
[----:B------:R-:W-:Y:S06]  /*17b0*/  BAR.SYNC.DEFER_BLOCKING 0x0 ;  /* 0x0000000000007b1d */ /* 0x000fec0000010000 */
.L_x_17:
[----:B------:R-:W-:Y:S05]  /*17c0*/  @!P2 BRA `(.L_x_18) ;  /* 0x000000440080a947 */ /* 0x000fea0003800000 */
[----:B------:R-:W-:-:S13]  /*17d0*/  ISETP.GT.U32.AND P0, PT, R33, 0x1, PT ;  /* 0x000000012100780c */ /* 0x000fda0003f04070 */
[----:B------:R-:W-:Y:S05]  /*17e0*/  @P0 EXIT ;  /* 0x000000000000094d */ /* 0x000fea0003800000 */
.L_x_19:
[----:B------:R-:W-:-:S08]  /*17f0*/  NOP ;  /* 0x0000000000007918 */ /* 0x000fd00000000000 */
[----:B------:R-:W1:Y:S02]  /*1800*/  USETMAXREG.TRY_ALLOC.CTAPOOL UP0, 0xe8 ;  /* 0x000000e8000079c8 */ /* 0x000e640008000600 */
[----:B-1----:R-:W-:-:S13]  /*1810*/  PLOP3.LUT P0, PT, PT, PT, UP0, 0x80, 0x0 ;  /* 0x000000000000781c */ /* 0x002fda0003f0f008 */
[----:B------:R-:W-:Y:S05]  /*1820*/  @!P0 BRA `(.L_x_19) ;  /* 0xfffffffc00f08947 */ /* 0x000fea000383ffff */
[----:B------:R-:W-:-:S13]  /*1830*/  LOP3.LUT P0, RZ, R8, 0xff, RZ, 0xc0, !PT ;  /* 0x000000ff08ff7812 */ /* 0x000fda000780c0ff */
[----:B------:R-:W-:Y:S05]  /*1840*/  @!P0 EXIT ;  /* 0x000000000000894d */ /* 0x000fea0003800000 */
[----:B------:R-:W3:Y:S01]  /*1850*/  LDL.64 R10, [R1] ;  /* 0x00000000010a7983 */ /* 0x000ee20000100a00 */
[----:B------:R-:W1:Y:S01]  /*1860*/  S2UR UR4, SR_CgaCtaId ;  /* 0x00000000000479c3 */ /* 0x000e620000008800 */
[CC--:B------:R-:W-:Y:S01]  /*1870*/  LEA.HI R5, R3.reuse, R4.reuse, RZ, 0x2 ;  /* 0x0000000403057211 */ /* 0x0c0fe200078f10ff */
[----:B------:R-:W-:Y:S01]  /*1880*/  UMOV UR41, 0x400 ;  /* 0x0000040000297882 */ /* 0x000fe20000000000 */
[----:B------:R-:W-:Y:S01]  /*1890*/  UISETP.LT.AND UP0, UPT, UR40, 0x1, UPT ;  /* 0x000000012800788c */ /* 0x000fe2000bf01270 */
[----:B------:R-:W-:Y:S01]  /*18a0*/  LEA.HI R3, R3, R4, RZ, 0x5 ;  /* 0x0000000403037211 */ /* 0x000fe200078f28ff */
[----:B------:R-:W-:Y:S01]  /*18b0*/  UIADD3 UR5, UR43, -0x1, URZ ;  /* 0xffffffff2b057890 */ /* 0x000fe2000fffe03f */
[--C-:B------:R-:W-:Y:S01]  /*18c0*/  SHF.R.S32.HI R92, RZ, 0x2, R5.reuse ;  /* 0x00000002ff5c7819 */ /* 0x100fe20000011405 */
[----:B------:R-:W-:Y:S01]  /*18d0*/  USEL UR42, UR40, 0x1, UP0 ;  /* 0x00000001282a7887 */ /* 0x000fe20008000000 */
[----:B--2---:R-:W2:Y:S01]  /*18e0*/  LDC R91, c[0x0][0x658] ;  /* 0x00019600ff5b7b82 */ /* 0x004ea20000000800 */
[----:B------:R-:W-:Y:S01]  /*18f0*/  SHF.R.S32.HI R7, RZ, 0x1f, R5 ;  /* 0x0000001fff077819 */ /* 0x000fe20000011405 */
[----:B------:R-:W-:Y:S01]  /*1900*/  UISETP.NE.AND UP0, UPT, UR5, URZ, UPT ;  /* 0x0000003f0500728c */ /* 0x000fe2000bf05270 */
[----:B------:R-:W-:Y:S01]  /*1910*/  LOP3.LUT R5, R5, 0xfffffffc, RZ, 0xc0, !PT ;  /* 0xfffffffc05057812 */ /* 0x000fe200078ec0ff */
[----:B------:R-:W-:Y:S01]  /*1920*/  IMAD.MOV.U32 R6, RZ, RZ, 0x1 ;  /* 0x00000001ff067424 */ /* 0x000fe200078e00ff */
[----:B------:R-:W-:Y:S01]  /*1930*/  LEA.HI R7, R7, R92, RZ, 0x3 ;  /* 0x0000005c07077211 */ /* 0x000fe200078f18ff */
[----:B------:R-:W-:Y:S01]  /*1940*/  USEL UR7, URZ, 0x1, UP0 ;  /* 0x000000013f077887 */ /* 0x000fe20008000000 */
[----:B------:R-:W-:Y:S01]  /*1950*/  SHF.R.S32.HI R3, RZ, 0x5, R3 ;  /* 0x00000005ff037819 */ /* 0x000fe20000011403 */
[----:B------:R-:W4:Y:S01]  /*1960*/  LDC R96, c[0x0][0x288] ;  /* 0x0000a200ff607b82 */ /* 0x000f220000000800 */
[----:B------:R-:W-:Y:S01]  /*1970*/  LOP3.LUT R7, R7, 0xfffffff8, RZ, 0xc0, !PT ;  /* 0xfffffff807077812 */ /* 0x000fe200078ec0ff */
[----:B------:R-:W-:Y:S01]  /*1980*/  IMAD.IADD R5, R4, 0x1, -R5 ;  /* 0x0000000104057824 */ /* 0x000fe200078e0a05 */
[----:B------:R-:W-:Y:S01]  /*1990*/  ULDC UR8, c[0x0][0x284] ;  /* 0x0000a10000087ab9 */ /* 0x000fe20000000800 */
[----:B------:R-:W-:Y:S01]  /*19a0*/  IMAD.MOV.U32 R4, RZ, RZ, -0x1 ;  /* 0xffffffffff047424 */ /* 0x000fe200078e00ff */
[----:B------:R-:W-:Y:S01]  /*19b0*/  USHF.L.U32 UR48, UR40, 0x1, URZ ;  /* 0x0000000128307899 */ /* 0x000fe2000800063f */
[----:B------:R-:W-:Y:S01]  /*19c0*/  IMAD.IADD R92, R92, 0x1, -R7 ;  /* 0x000000015c5c7824 */ /* 0x000fe200078e0a07 */
[----:B------:R-:W-:Y:S01]  /*19d0*/  UIADD3 UR42, -UR42, UR40, URZ ;  /* 0x000000282a2a7290 */ /* 0x000fe2000fffe13f */
[----:B------:R-:W-:Y:S01]  /*19e0*/  IMAD.SHL.U32 R94, R5, 0x2, RZ ;  /* 0x00000002055e7824 */ /* 0x000fe200078e00ff */
[----:B-1----:R-:W-:Y:S01]  /*19f0*/  ULEA UR41, UR4, UR41, 0x18 ;  /* 0x0000002904297291 */ /* 0x002fe2000f8ec03f */
[C-C-:B------:R-:W-:Y:S01]  /*1a00*/  IMAD R99, R3.reuse, -0x10, -R92.reuse ;  /* 0xfffffff003637824 */ /* 0x140fe200078e0a5c */
[----:B------:R-:W-:Y:S01]  /*1a10*/  USHF.L.U32 UR4, UR5, 0x3, URZ ;  /* 0x0000000305047899 */ /* 0x000fe2000800063f */
[--C-:B------:R-:W-:Y:S01]  /*1a20*/  SHF.R.S32.HI R93, RZ, 0x1f, R92.reuse ;  /* 0x0000001fff5d7819 */ /* 0x100fe2000001145c */
[----:B------:R-:W-:Y:S01]  /*1a30*/  UIADD3 UR5, UR41, 0x380, URZ ;  /* 0x0000038029057890 */ /* 0x000fe2000fffe03f */
[----:B------:R-:W-:Y:S01]  /*1a40*/  IMAD.U32 R102, RZ, RZ, UR7 ;  /* 0x00000007ff667e24 */ /* 0x000fe2000f8e00ff */
[----:B------:R-:W-:Y:S01]  /*1a50*/  UIADD3 UR6, UR41, 0x12b80, URZ ;  /* 0x00012b8029067890 */ /* 0x000fe2000fffe03f */
[-C--:B--2---:R-:W-:Y:S01]  /*1a60*/  SHF.L.U32 R4, R4, R91.reuse, RZ ;  /* 0x0000005b04047219 */ /* 0x084fe200000006ff */
[----:B------:R-:W-:Y:S01]  /*1a70*/  USHF.R.U32.HI UR5, URZ, 0x4, UR5 ;  /* 0x000000043f057899 */ /* 0x000fe20008011605 */
[----:B------:R-:W-:Y:S01]  /*1a80*/  IMAD.WIDE R92, R3, 0x10, R92 ;  /* 0x00000010035c7825 */ /* 0x000fe200078e025c */
[----:B------:R-:W-:Y:S01]  /*1a90*/  USHF.R.U32.HI UR6, URZ, 0x4, UR6 ;  /* 0x000000043f067899 */ /* 0x000fe20008011606 */
[----:B------:R-:W-:Y:S01]  /*1aa0*/  SHF.L.U32 R91, R6, R91, RZ ;  /* 0x0000005b065b7219 */ /* 0x000fe200000006ff */
[----:B------:R-:W-:Y:S01]  /*1ab0*/  UIADD3 UR47, UR41, 0x260, URZ ;  /* 0x00000260292f7890 */ /* 0x000fe2000fffe03f */
[----:B------:R-:W-:Y:S01]  /*1ac0*/  LOP3.LUT R97, RZ, R4, RZ, 0x33, !PT ;  /* 0x00000004ff617212 */ /* 0x000fe200078e33ff */
[----:B------:R-:W-:Y:S01]  /*1ad0*/  ULOP3.LUT UR4, UR4, 0x8, URZ, 0xc0, !UPT ;  /* 0x0000000804047892 */ /* 0x000fe2000f8ec03f */
[----:B----4-:R-:W-:Y:S01]  /*1ae0*/  IMAD R96, R5, -0x2, R96 ;  /* 0xfffffffe05607824 */ /* 0x010fe200078e0260 */
[----:B------:R-:W-:Y:S01]  /*1af0*/  ULOP3.LUT UR5, UR5, 0x3fff, URZ, 0xc0, !UPT ;  /* 0x00003fff05057892 */ /* 0x000fe2000f8ec03f */
[----:B------:R-:W-:Y:S01]  /*1b00*/  SHF.R.S32.HI R95, RZ, 0x1f, R94 ;  /* 0x0000001fff5f7819 */ /* 0x000fe2000001145e */
[----:B------:R-:W-:Y:S01]  /*1b10*/  ULOP3.LUT UR6, UR6, 0x3fff, URZ, 0xc0, !UPT ;  /* 0x00003fff06067892 */ /* 0x000fe2000f8ec03f */
[----:B------:R-:W-:Y:S01]  /*1b20*/  VIADD R99, R99, UR8 ;  /* 0x0000000863637c36 */ /* 0x000fe20008000000 */
[----:B------:R-:W-:-:S02]  /*1b30*/  ULEA UR43, UR43, UR47, 0x3 ;  /* 0x0000002f2b2b7291 */ /* 0x000fc4000f8e183f */
[----:B------:R-:W-:Y:S02]  /*1b40*/  ULOP3.LUT UR49, UR4, 0x8, URZ, 0x3c, !UPT ;  /* 0x0000000804317892 */ /* 0x000fe4000f8e3c3f */
[----:B------:R-:W-:Y:S02]  /*1b50*/  ULOP3.LUT UR44, UR4, 0x18, URZ, 0x3c, !UPT ;  /* 0x00000018042c7892 */ /* 0x000fe4000f8e3c3f */
[----:B------:R-:W-:Y:S02]  /*1b60*/  ULOP3.LUT UR45, UR5, 0x10000, URZ, 0xfc, !UPT ;  /* 0x00010000052d7892 */ /* 0x000fe4000f8efc3f */
[----:B------:R-:W-:Y:S01]  /*1b70*/  ULOP3.LUT UR46, UR6, 0x10000, URZ, 0xfc, !UPT ;  /* 0x00010000062e7892 */ /* 0x000fe2000f8efc3f */
[----:B---3--:R-:W-:-:S11]  /*1b80*/  SHF.L.U64.HI R98, R10, 0x1, R0 ;  /* 0x000000010a627819 */ /* 0x008fd60000010200 */
.L_x_173:
[----:B------:R-:W-:-:S04]  /*1b90*/  SHF.L.U32 R0, R102, 0x1f, RZ ;  /* 0x0000001f66007819 */ /* 0x000fc800000006ff */
[----:B------:R-:W1:Y:S02]  /*1ba0*/  SYNCS.PHASECHK.TRANS64.TRYWAIT P0, [UR43+-0x8], R0 ;  /* 0xfffff800ff0075a7 */ /* 0x000e64000800016b */
[----:B-1-3--:R-:W-:Y:S05]  /*1bb0*/  @!P0 BRA `(.L_x_20) ;  /* 0x0000006400388947 */ /* 0x00afea0003800000 */
.L_x_228:
[----:B------:R-:W-:Y:S02]  /*1bc0*/  ULDC UR4, c[0x0][0x28c] ;  /* 0x0000a30000047ab9 */ /* 0x000fe40000000800 */
[----:B------:R-:W-:-:S13]  /*1bd0*/  ISETP.LT.AND P0, PT, RZ, UR4, PT ;  /* 0x00000004ff007c0c */ /* 0x000fda000bf01270 */
[----:B------:R-:W-:Y:S05]  /*1be0*/  @P0 BRA `(.L_x_21) ;  /* 0x0000000000400947 */ /* 0x000fea0003800000 */
[----:B-1----:R-:W-:Y:S01]  /*1bf0*/  MOV R0, 0x0 ;  /* 0x0000000000007802 */ /* 0x002fe20000000f00 */
[----:B------:R-:W-:Y:S01]  /*1c00*/  ULDC.64 UR4, c[0x4][0x68] ;  /* 0x01001a0000047ab9 */ /* 0x000fe20000000a00 */
[----:B------:R-:W-:Y:S01]  /*1c10*/  ULDC.64 UR6, c[0x4][0x8] ;  /* 0x0100020000067ab9 */ /* 0x000fe20000000a00 */
[----:B------:R-:W-:Y:S01]  /*1c20*/  IMAD.U32 R4, RZ, RZ, UR4 ;  /* 0x00000004ff047e24 */ /* 0x000fe2000f8e00ff */
[----:B------:R1:W2:Y:S01]  /*1c30*/  LDC.64 R14, c[0x4][R0] ;  /* 0x01000000000e7b82 */ /* 0x0002a20000000a00 */
[----:B------:R-:W-:Y:S01]  /*1c40*/  IMAD.U32 R5, RZ, RZ, UR5 ;  /* 0x00000005ff057e24 */ /* 0x000fe2000f8e00ff */
[----:B------:R-:W-:Y:S01]  /*1c50*/  ULDC.64 UR4, c[0x4][0x70] ;  /* 0x01001c0000047ab9 */ /* 0x000fe20000000a00 */
[----:B------:R-:W-:Y:S02]  /*1c60*/  IMAD.U32 R10, RZ, RZ, UR6 ;  /* 0x00000006ff0a7e24 */ /* 0x000fe4000f8e00ff */
[----:B------:R-:W-:Y:S02]  /*1c70*/  IMAD.U32 R6, RZ, RZ, UR4 ;  /* 0x00000004ff067e24 */ /* 0x000fe4000f8e00ff */
[----:B------:R-:W-:-:S02]  /*1c80*/  IMAD.U32 R7, RZ, RZ, UR5 ;  /* 0x00000005ff077e24 */ /* 0x000fc4000f8e00ff */
[----:B------:R-:W-:Y:S02]  /*1c90*/  IMAD.U32 R11, RZ, RZ, UR7 ;  /* 0x00000007ff0b7e24 */ /* 0x000fe4000f8e00ff */
[----:B------:R-:W-:Y:S02]  /*1ca0*/  IMAD.MOV.U32 R8, RZ, RZ, 0x1e1 ;  /* 0x000001e1ff087424 */ /* 0x000fe400078e00ff */
[----:B0-----:R-:W-:Y:S02]  /*1cb0*/  IMAD.MOV.U32 R12, RZ, RZ, 0x1 ;  /* 0x00000001ff0c7424 */ /* 0x001fe400078e00ff */
[----:B-1----:R-:W-:-:S07]  /*1cc0*/  IMAD.MOV.U32 R13, RZ, RZ, RZ ;  /* 0x000000ffff0d7224 */ /* 0x002fce00078e00ff */
[----:B------:R-:W-:-:S07]  /*1cd0*/  LEPC R20, `(.L_x_21) ;  /* 0x000000001014794e */ /* 0x000fce0000000000 */
[----:B--2--5:R-:W-:Y:S05]  /*1ce0*/  CALL.ABS.NOINC R14 ;  /* 0x000000000e007343 */ /* 0x024fea0003c00000 */
.L_x_21:
[----:B-1----:R-:W-:-:S04]  /*1cf0*/  LOP3.LUT R0, R23, 0x1, RZ, 0xfc, !PT ;  /* 0x0000000117007812 */ /* 0x002fc800078efcff */
[----:B------:R-:W-:-:S13]  /*1d00*/  ISETP.NE.AND P0, PT, R0, 0x3, PT ;  /* 0x000000030000780c */ /* 0x000fda0003f05270 */
[----:B------:R-:W-:Y:S05]  /*1d10*/  @!P0 BRA `(.L_x_22) ;  /* 0x0000000000048947 */ /* 0x000fea0003800000 */
[----:B------:R-:W-:Y:S01]  /*1d20*/  BPT.TRAP 0x1 ;  /* 0x000000040000795c */ /* 0x000fe20000300000 */
.L_x_22:
[----:B------:R-:W-:Y:S02]  /*1d30*/  IMAD.U32 R3, RZ, RZ, UR39 ;  /* 0x00000027ff037e24 */ /* 0x000fe4000f8e00ff */
[----:B------:R-:W-:-:S03]  /*1d40*/  IMAD.U32 R0, RZ, RZ, UR38 ;  /* 0x00000026ff007e24 */ /* 0x000fc6000f8e00ff */
[----:B------:R-:W-:Y:S02]  /*1d50*/  LEA R3, R3, UR41, 0x3 ;  /* 0x0000002903037c11 */ /* 0x000fe4000f8e18ff */
[----:B------:R-:W-:-:S04]  /*1d60*/  SHF.L.U32 R0, R0, 0x1f, RZ ;  /* 0x0000001f00007819 */ /* 0x000fc800000006ff */
[----:B------:R1:W2:Y:S01]  /*1d70*/  SYNCS.PHASECHK.TRANS64.TRYWAIT P1, [R3+URZ], R0 ;  /* 0x00000000030075a7 */ /* 0x0002a2000802017f */
[----:B------:R-:W-:Y:S05]  /*1d80*/  @!P0 BRA `(.L_x_23) ;  /* 0x0000000000048947 */ /* 0x000fea0003800000 */
[----:B------:R-:W-:Y:S01]  /*1d90*/  BPT.TRAP 0x1 ;  /* 0x000000040000795c */ /* 0x000fe20000300000 */
.L_x_23:
[----:B--2---:R-:W-:Y:S05]  /*1da0*/  @P1 BRA `(.L_x_24) ;  /* 0x0000000000081947 */ /* 0x004fea0003800000 */
[----:B------:R-:W2:Y:S02]  /*1db0*/  SYNCS.PHASECHK.TRANS64.TRYWAIT P1, [R3+URZ], R0 ;  /* 0x00000000030075a7 */ /* 0x000ea4000802017f */
[----:B--2---:R-:W-:Y:S05]  /*1dc0*/  @!P1 BRA `(.L_x_25) ;  /* 0x0000006000cc9947 */ /* 0x004fea0003800000 */
.L_x_24:
[----:B------:R-:W-:Y:S05]  /*1dd0*/  WARPSYNC.ALL ;  /* 0x0000000000007948 */ /* 0x000fea0003800000 */
[----:B------:R-:W-:Y:S01]  /*1de0*/  ULEA UR4, UR39, UR45, 0x7 ;  /* 0x0000002d27047291 */ /* 0x000fe2000f8e383f */
[----:B------:R-:W-:Y:S01]  /*1df0*/  WARPGROUP.ARRIVE ;  /* 0x00000000000079c5 */ /* 0x000fe20000000000 */
[----:B------:R-:W-:Y:S01]  /*1e00*/  ULEA UR6, UR39, UR46, 0x8 ;  /* 0x0000002e27067291 */ /* 0x000fe2000f8e403f */
[----:B-12---:R-:W-:Y:S01]  /*1e10*/  IMAD.U32 R0, RZ, RZ, UR42 ;  /* 0x0000002aff007e24 */ /* 0x006fe2000f8e00ff */
[----:B------:R-:W-:Y:S01]  /*1e20*/  UMOV UR5, 0xc0000010 ;  /* 0xc000001000057882 */ /* 0x000fe20000000000 */
[----:B------:R-:W-:-:S03]  /*1e30*/  UMOV UR7, 0xc0000010 ;  /* 0xc000001000077882 */ /* 0x000fc60000000000 */
[----:B------:R-:W-:-:S03]  /*1e40*/  ISETP.GE.AND P1, PT, R0, 0x1, PT ;  /* 0x000000010000780c */ /* 0x000fc60003f26270 */
[----:B------:R-:W-:Y:S03]  /*1e50*/  IGMMA.64x128x32.S8.S8 R24, gdesc[UR4], RZ, !UPT, gsb0 ;  /* 0x03600000041879f1 */ /* 0x000fe6000c0410ff */
[----:B------:R-:W-:-:S07]  /*1e60*/  WARPGROUP.DEPBAR.LE gsb0, 0x0 ;  /* 0x00008000000079c5 */ /* 0x000fce0000010000 */
[----:B------:R-:W-:Y:S05]  /*1e70*/  @!P1 BRA `(.L_x_26) ;  /* 0x0000000000b89947 */ /* 0x000fea0003800000 */
[----:B------:R-:W-:Y:S01]  /*1e80*/  UIADD3 UR4, UR39, 0x1, URZ ;  /* 0x0000000127047890 */ /* 0x000fe2000fffe03f */
[----:B------:R-:W-:Y:S02]  /*1e90*/  IMAD.U32 R0, RZ, RZ, UR42 ;  /* 0x0000002aff007e24 */ /* 0x000fe4000f8e00ff */
[----:B------:R-:W-:Y:S01]  /*1ea0*/  IMAD.U32 R3, RZ, RZ, UR39 ;  /* 0x00000027ff037e24 */ /* 0x000fe2000f8e00ff */
[----:B------:R-:W-:-:S04]  /*1eb0*/  UISETP.NE.AND UP0, UPT, UR4, 0x25, UPT ;  /* 0x000000250400788c */ /* 0x000fc8000bf05270 */
[----:B------:R-:W-:Y:S02]  /*1ec0*/  USEL UR5, URZ, 0x1, UP0 ;  /* 0x000000013f057887 */ /* 0x000fe40008000000 */
[----:B------:R-:W-:Y:S02]  /*1ed0*/  USEL UR8, UR4, URZ, UP0 ;  /* 0x0000003f04087287 */ /* 0x000fe40008000000 */
[----:B------:R-:W-:-:S06]  /*1ee0*/  ULOP3.LUT UR5, UR38, UR5, URZ, 0x3c, !UPT ;  /* 0x0000000526057292 */ /* 0x000fcc000f8e3c3f */
[----:B------:R-:W-:-:S07]  /*1ef0*/  IMAD.U32 R6, RZ, RZ, UR5 ;  /* 0x00000005ff067e24 */ /* 0x000fce000f8e00ff */
.L_x_33:
[----:B------:R-:W-:Y:S05]  /*1f00*/  @!P0 BRA `(.L_x_27) ;  /* 0x0000000000048947 */ /* 0x000fea0003800000 */
[----:B------:R-:W-:Y:S01]  /*1f10*/  BPT.TRAP 0x1 ;  /* 0x000000040000795c */ /* 0x000fe20000300000 */
.L_x_27:
[----:B------:R-:W-:Y:S01]  /*1f20*/  ULEA UR4, UR8, UR41, 0x3 ;  /* 0x0000002908047291 */ /* 0x000fe2000f8e183f */
[----:B------:R-:W-:-:S08]  /*1f30*/  SHF.L.U32 R4, R6, 0x1f, RZ ;  /* 0x0000001f06047819 */ /* 0x000fd000000006ff */
[----:B------:R1:W2:Y:S01]  /*1f40*/  SYNCS.PHASECHK.TRANS64.TRYWAIT P1, [UR4], R4 ;  /* 0x00000004ff0075a7 */ /* 0x0002a20008020144 */
[----:B------:R-:W-:Y:S05]  /*1f50*/  @!P0 BRA `(.L_x_28) ;  /* 0x0000000000048947 */ /* 0x000fea0003800000 */
[----:B------:R-:W-:Y:S01]  /*1f60*/  BPT.TRAP 0x1 ;  /* 0x000000040000795c */ /* 0x000fe20000300000 */
.L_x_28:
[----:B--2---:R-:W-:Y:S05]  /*1f70*/  @P1 BRA `(.L_x_29) ;  /* 0x0000000000081947 */ /* 0x004fea0003800000 */
[----:B------:R-:W2:Y:S02]  /*1f80*/  SYNCS.PHASECHK.TRANS64.TRYWAIT P1, [UR4], R4 ;  /* 0x00000004ff0075a7 */ /* 0x000ea40008020144 */
[----:B--2---:R-:W-:Y:S05]  /*1f90*/  @!P1 BRA `(.L_x_30) ;  /* 0x00000060006c9947 */ /* 0x004fea0003800000 */
.L_x_29:
[----:B------:R-:W-:Y:S01]  /*1fa0*/  ULEA UR4, UR8, UR45, 0x7 ;  /* 0x0000002d08047291 */ /* 0x000fe2000f8e383f */
[----:B------:R-:W-:Y:S01]  /*1fb0*/  WARPGROUP.ARRIVE ;  /* 0x00000000000079c5 */ /* 0x000fe20000000000 */
[----:B------:R-:W-:Y:S01]  /*1fc0*/  ULEA UR6, UR8, UR46, 0x8 ;  /* 0x0000002e08067291 */ /* 0x000fe2000f8e403f */
[----:B------:R-:W-:Y:S01]  /*1fd0*/  UMOV UR5, 0xc0000010 ;  /* 0xc000001000057882 */ /* 0x000fe20000000000 */
[----:B------:R-:W-:-:S07]  /*1fe0*/  UMOV UR7, 0xc0000010 ;  /* 0xc000001000077882 */ /* 0x000fce0000000000 */
[----:B------:R-:W-:Y:S03]  /*1ff0*/  IGMMA.64x128x32.S8.S8 R24, gdesc[UR4], R24, gsb0 ;  /* 0x03600000041879f1 */ /* 0x000fe60008041018 */
[----:B------:R-:W-:Y:S02]  /*2000*/  WARPGROUP.DEPBAR.LE gsb0, 0x0 ;  /* 0x00008000000079c5 */ /* 0x000fe40000010000 */
[----:B------:R-:W-:Y:S05]  /*2010*/  @!P0 BRA `(.L_x_31) ;  /* 0x0000000000048947 */ /* 0x000fea0003800000 */
[----:B------:R-:W-:Y:S01]  /*2020*/  BPT.TRAP 0x1 ;  /* 0x000000040000795c */ /* 0x000fe20000300000 */
.L_x_31:
[----:B------:R-:W-:-:S13]  /*2030*/  ISETP.NE.AND P1, PT, R101, RZ, PT ;  /* 0x000000ff6500720c */ /* 0x000fda0003f25270 */
[----:B-12---:R-:W-:-:S05]  /*2040*/  @P1 LEA R4, R3, UR41, 0x3 ;  /* 0x0000002903041c11 */ /* 0x006fca000f8e18ff */
[----:B------:R-:W-:-:S05]  /*2050*/  @P1 VIADD R5, R4, 0x128 ;  /* 0x0000012804051836 */ /* 0x000fca0000000000 */
[----:B------:R-:W-:-:S04]  /*2060*/  @P1 PRMT R5, R88, 0x654, R5 ;  /* 0x0000065458051816 */ /* 0x000fc80000000005 */
[----:B------:R1:W-:Y:S01]  /*2070*/  @P1 SYNCS.ARRIVE.TRANS64.RED.A1T0 RZ, [R5+URZ], RZ ;  /* 0x000000ff05ff19a7 */ /* 0x0003e2000810043f */
[----:B------:R-:W-:-:S13]  /*2080*/  ISETP.GT.U32.AND P1, PT, R23, 0x1, PT ;  /* 0x000000011700780c */ /* 0x000fda0003f24070 */
[----:B-1----:R-:W-:Y:S05]  /*2090*/  @P1 BRA `(.L_x_32) ;  /* 0x0000000000041947 */ /* 0x002fea0003800000 */
[----:B------:R-:W-:Y:S01]  /*20a0*/  BPT.TRAP 0x1 ;  /* 0x000000040000795c */ /* 0x000fe20000300000 */
.L_x_32:
[----:B------:R-:W-:Y:S01]  /*20b0*/  UIADD3 UR8, UR8, 0x1, URZ ;  /* 0x0000000108087890 */ /* 0x000fe2000fffe03f */
[C---:B------:R-:W-:Y:S01]  /*20c0*/  ISETP.GT.AND P2, PT, R0.reuse, 0x1, PT ;  /* 0x000000010000780c */ /* 0x040fe20003f44270 */
[----:B------:R-:W-:Y:S02]  /*20d0*/  VIADD R3, R3, 0x1 ;  /* 0x0000000103037836 */ /* 0x000fe40000000000 */
[----:B------:R-:W-:Y:S01]  /*20e0*/  UISETP.NE.AND UP0, UPT, UR8, 0x25, UPT ;  /* 0x000000250800788c */ /* 0x000fe2000bf05270 */
[----:B------:R-:W-:Y:S02]  /*20f0*/  VIADD R0, R0, 0xffffffff ;  /* 0xffffffff00007836 */ /* 0x000fe40000000000 */
[C---:B------:R-:W-:Y:S01]  /*2100*/  ISETP.NE.AND P1, PT, R3.reuse, 0x25, PT ;  /* 0x000000250300780c */ /* 0x040fe20003f25270 */
[----:B------:R-:W-:Y:S02]  /*2110*/  USEL UR4, URZ, 0x1, UP0 ;  /* 0x000000013f047887 */ /* 0x000fe40008000000 */
[----:B------:R-:W-:Y:S01]  /*2120*/  USEL UR8, UR8, URZ, UP0 ;  /* 0x0000003f08087287 */ /* 0x000fe20008000000 */
[----:B------:R-:W-:-:S03]  /*2130*/  SEL R3, R3, RZ, P1 ;  /* 0x000000ff03037207 */ /* 0x000fc60000800000 */
[----:B------:R-:W-:Y:S01]  /*2140*/  LOP3.LUT R6, R6, UR4, RZ, 0x3c, !PT ;  /* 0x0000000406067c12 */ /* 0x000fe2000f8e3cff */
[----:B------:R-:W-:Y:S07]  /*2150*/  @P2 BRA `(.L_x_33) ;  /* 0xfffffffc00682947 */ /* 0x000fee000383ffff */
.L_x_26:
[----:B------:R-:W1:Y:S01]  /*2160*/  LDC R0, c[0x0][0x28c] ;  /* 0x0000a300ff007b82 */ /* 0x000e620000000800 */
[----:B------:R-:W-:-:S04]  /*2170*/  IMAD.U32 R3, RZ, RZ, UR49 ;  /* 0x00000031ff037e24 */ /* 0x000fc8000f8e00ff */
[----:B------:R2:W-:Y:S01]  /*2180*/  SYNCS.ARRIVE.TRANS64.A1T0 RZ, [R3+UR47], RZ ;  /* 0x000000ff03ff79a7 */ /* 0x0005e2000810002f */
[----:B-1----:R-:W-:-:S13]  /*2190*/  ISETP.GE.AND P1, PT, R0, 0x1, PT ;  /* 0x000000010000780c */ /* 0x002fda0003f26270 */
[----:B--2---:R-:W-:Y:S05]  /*21a0*/  @!P1 BRA `(.L_x_34) ;  /* 0x0000000000509947 */ /* 0x004fea0003800000 */
[----:B------:R-:W-:Y:S05]  /*21b0*/  @!P0 BRA `(.L_x_35) ;  /* 0x0000000000048947 */ /* 0x000fea0003800000 */
[----:B------:R-:W-:Y:S01]  /*21c0*/  BPT.TRAP 0x1 ;  /* 0x000000040000795c */ /* 0x000fe20000300000 */
.L_x_35:
[----:B------:R-:W-:Y:S01]  /*21d0*/  ISETP.NE.AND P1, PT, R101, RZ, PT ;  /* 0x000000ff6500720c */ /* 0x000fe20003f25270 */
[----:B------:R-:W-:Y:S01]  /*21e0*/  BSSY B0, `(.L_x_36) ;  /* 0x000000e000007945 */ /* 0x000fe20003800000 */
[----:B------:R-:W-:-:S11]  /*21f0*/  ISETP.GT.U32.AND P0, PT, R23, 0x1, PT ;  /* 0x000000011700780c */ /* 0x000fd60003f04070 */
[----:B------:R-:W-:Y:S05]  /*2200*/  @!P1 BRA `(.L_x_37) ;  /* 0x00000000002c9947 */ /* 0x000fea0003800000 */
[----:B------:R-:W-:-:S04]  /*2210*/  UIADD3 UR6, UR39, UR42, URZ ;  /* 0x0000002a27067290 */ /* 0x000fc8000fffe03f */
[----:B------:R-:W-:-:S04]  /*2220*/  UIMAD.WIDE.U32 UR4, UR6, -0x45306eb3, URZ ;  /* 0xbacf914d060478a5 */ /* 0x000fc8000f8e003f */
[----:B------:R-:W-:-:S04]  /*2230*/  UIADD3 UR4, UR6, -UR5, URZ ;  /* 0x8000000506047290 */ /* 0x000fc8000fffe03f */
[----:B------:R-:W-:-:S04]  /*2240*/  ULEA.HI UR4, UR4, UR5, URZ, 0x1f ;  /* 0x0000000504047291 */ /* 0x000fc8000f8ff83f */
[----:B------:R-:W-:-:S04]  /*2250*/  USHF.R.U32.HI UR4, URZ, 0x5, UR4 ;  /* 0x000000053f047899 */ /* 0x000fc80008011604 */
[----:B------:R-:W-:-:S04]  /*2260*/  UIMAD UR4, UR4, -0x25, UR6 ;  /* 0xffffffdb040478a4 */ /* 0x000fc8000f8e0206 */
[----:B------:R-:W-:-:S04]  /*2270*/  ULEA UR4, UR4, UR41, 0x3 ;  /* 0x0000002904047291 */ /* 0x000fc8000f8e183f */
[----:B------:R-:W-:-:S06]  /*2280*/  UIADD3 UR4, UR4, 0x128, URZ ;  /* 0x0000012804047890 */ /* 0x000fcc000fffe03f */
[----:B------:R-:W-:-:S05]  /*2290*/  IMAD.U32 R3, RZ, RZ, UR4 ;  /* 0x00000004ff037e24 */ /* 0x000fca000f8e00ff */
[----:B------:R-:W-:-:S04]  /*22a0*/  PRMT R0, R88, 0x654, R3 ;  /* 0x0000065458007816 */ /* 0x000fc80000000003 */
[----:B------:R1:W-:Y:S03]  /*22b0*/  SYNCS.ARRIVE.TRANS64.RED.A1T0 RZ, [R0+URZ], RZ ;  /* 0x000000ff00ff79a7 */ /* 0x0003e6000810043f */
.L_x_37:
[----:B------:R-:W-:Y:S05]  /*22c0*/  BSYNC B0 ;  /* 0x0000000000007941 */ /* 0x000fea0003800000 */
.L_x_36:
[----:B------:R-:W-:Y:S05]  /*22d0*/  @P0 BRA `(.L_x_34) ;  /* 0x0000000000040947 */ /* 0x000fea0003800000 */
[----:B------:R-:W-:Y:S01]  /*22e0*/  BPT.TRAP 0x1 ;  /* 0x000000040000795c */ /* 0x000fe20000300000 */
.L_x_34:
[----:B-1----:R-:W-:Y:S01]  /*22f0*/  SHF.L.U32 R0, R102, 0x1f, RZ ;  /* 0x0000001f66007819 */ /* 0x002fe200000006ff */
[----:B------:R-:W-:Y:S01]  /*2300*/  UIADD3 UR39, UR39, UR48, URZ ;  /* 0x0000003027277290 */ /* 0x000fe2000fffe03f */
[----:B0-----:R-:W-:Y:S01]  /*2310*/  IMAD.SHL.U32 R13, R19, 0x80, RZ ;  /* 0x00000080130d7824 */ /* 0x001fe200078e00ff */
[----:B------:R-:W-:Y:S01]  /*2320*/  UISETP.GE.U32.AND UP1, UPT, UR48, 0x25, UPT ;  /* 0x000000253000788c */ /* 0x000fe2000bf26070 */
[----:B------:R-:W0:Y:S01]  /*2330*/  SYNCS.PHASECHK.TRANS64.TRYWAIT P0, [UR43+0x8], R0 ;  /* 0x00000800ff0075a7 */ /* 0x000e22000800016b */
[----:B------:R-:W-:Y:S01]  /*2340*/  UISETP.GT.U32.AND UP0, UPT, UR39, 0x24, UPT ;  /* 0x000000242700788c */ /* 0x000fe2000bf04070 */
[----:B------:R-:W-:Y:S01]  /*2350*/  SHF.R.S32.HI R11, RZ, 0x1f, R18 ;  /* 0x0000001fff0b7819 */ /* 0x000fe20000011412 */
[----:B------:R-:W-:Y:S02]  /*2360*/  UIMAD.WIDE.U32 UR4, UR39, -0x45306eb3, URZ ;  /* 0xbacf914d270478a5 */ /* 0x000fe4000f8e003f */
[----:B------:R-:W-:Y:S02]  /*2370*/  UISETP.LT.U32.AND UP0, UPT, UR48, 0x25, UP0 ;  /* 0x000000253000788c */ /* 0x000fe40008701070 */
[----:B------:R-:W-:-:S02]  /*2380*/  UIADD3 UR4, UR39, -UR5, URZ ;  /* 0x8000000527047290 */ /* 0x000fc4000fffe03f */
[----:B------:R-:W-:Y:S02]  /*2390*/  USEL UR6, URZ, 0x1, !UP0 ;  /* 0x000000013f067887 */ /* 0x000fe4000c000000 */
[----:B------:R-:W-:Y:S02]  /*23a0*/  ULEA.HI UR4, UR4, UR5, URZ, 0x1f ;  /* 0x0000000504047291 */ /* 0x000fe4000f8ff83f */
[----:B------:R-:W-:Y:S02]  /*23b0*/  ULOP3.LUT UR38, UR38, UR6, URZ, 0x3c, !UPT ;  /* 0x0000000626267292 */ /* 0x000fe4000f8e3c3f */
[----:B------:R-:W-:-:S04]  /*23c0*/  USHF.R.U32.HI UR4, URZ, 0x5, UR4 ;  /* 0x000000053f047899 */ /* 0x000fc80008011604 */
[----:B------:R-:W-:Y:S02]  /*23d0*/  @UP1 ULOP3.LUT UR38, UR38, 0x1, UR4, 0x78, !UPT ;  /* 0x0000000126261892 */ /* 0x000fe4000f8e7804 */
[----:B------:R-:W-:Y:S01]  /*23e0*/  UIMAD UR39, UR4, -0x25, UR39 ;  /* 0xffffffdb042778a4 */ /* 0x000fe2000f8e0227 */
[----:B0-----:R-:W-:Y:S11]  /*23f0*/  @!P0 BRA `(.L_x_38) ;  /* 0x0000005c006c8947 */ /* 0x001ff60003800000 */
.L_x_229:
[----:B0-----:R-:W-:Y:S01]  /*2400*/  IMAD.SHL.U32 R0, R22, 0x40, RZ ;  /* 0x0000004016007824 */ /* 0x001fe200078e00ff */
[----:B------:R-:W-:Y:S01]  /*2410*/  ULDC UR6, c[0x0][0x284] ;  /* 0x0000a10000067ab9 */ /* 0x000fe20000000800 */
[----:B------:R-:W-:Y:S01]  /*2420*/  ULDC.64 UR4, c[0x0][0x5d0] ;  /* 0x0001740000047ab9 */ /* 0x000fe20000000a00 */
[----:B------:R-:W-:Y:S01]  /*2430*/  SHF.R.S32.HI R10, RZ, 0x1f, R13 ;  /* 0x0000001fff0a7819 */ /* 0x000fe2000001140d */
[----:B------:R-:W-:Y:S01]  /*2440*/  IMAD R3, R11, UR4, RZ ;  /* 0x000000040b037c24 */ /* 0x000fe2000f8e02ff */
[----:B------:R-:W-:Y:S01]  /*2450*/  ISETP.GE.AND P0, PT, R0, UR6, PT ;  /* 0x0000000600007c0c */ /* 0x000fe2000bf06270 */
[C---:B------:R-:W-:Y:S01]  /*2460*/  IMAD.WIDE.U32 R4, R18.reuse, UR4, R94 ;  /* 0x0000000412047c25 */ /* 0x040fe2000f8e005e */
[----:B------:R-:W-:Y:S02]  /*2470*/  ULDC UR4, c[0x0][0x288] ;  /* 0x0000a20000047ab9 */ /* 0x000fe40000000800 */
[C---:B------:R-:W-:Y:S01]  /*2480*/  ISETP.GE.OR P0, PT, R13.reuse, UR4, P0 ;  /* 0x000000040d007c0c */ /* 0x040fe20008706670 */
[----:B------:R-:W-:Y:S01]  /*2490*/  IMAD R3, R18, UR5, R3 ;  /* 0x0000000512037c24 */ /* 0x000fe2000f8e0203 */
[----:B------:R-:W-:-:S04]  /*24a0*/  IADD3 R4, P1, R13, R4, RZ ;  /* 0x000000040d047210 */ /* 0x000fc80007f3e0ff */
[----:B------:R-:W-:-:S07]  /*24b0*/  IADD3.X R5, R10, R5, R3, P1, !PT ;  /* 0x000000050a057210 */ /* 0x000fce0000ffe403 */
[----:B------:R-:W-:Y:S05]  /*24c0*/  @P0 BRA `(.L_x_39) ;  /* 0x0000003000ac0947 */ /* 0x000fea0003800000 */
[----:B------:R-:W0:Y:S01]  /*24d0*/  LDC.64 R8, c[0x0][0x5c8] ;  /* 0x00017200ff087b82 */ /* 0x000e220000000a00 */
[----:B------:R-:W-:Y:S01]  /*24e0*/  IMAD.WIDE R14, R22, 0x40, R92 ;  /* 0x00000040160e7825 */ /* 0x000fe200078e025c */
[----:B------:R-:W-:Y:S01]  /*24f0*/  ULDC.64 UR4, c[0x0][0x5c0] ;  /* 0x0001700000047ab9 */ /* 0x000fe20000000a00 */
[----:B------:R-:W-:Y:S02]  /*2500*/  BSSY B0, `(.L_x_39) ;  /* 0x0000327000007945 */ /* 0x000fe40003800000 */
[----:B------:R-:W-:Y:S02]  /*2510*/  IMAD.IADD R20, R99, 0x1, -R0 ;  /* 0x0000000163147824 */ /* 0x000fe400078e0a00 */
[----:B------:R-:W-:Y:S02]  /*2520*/  IMAD.IADD R19, R96, 0x1, -R13 ;  /* 0x0000000160137824 */ /* 0x000fe400078e0a0d */
[-C--:B0-----:R-:W-:Y:S02]  /*2530*/  IMAD R3, R15, R8.reuse, RZ ;  /* 0x000000080f037224 */ /* 0x081fe400078e02ff */
[----:B------:R-:W-:-:S04]  /*2540*/  IMAD.WIDE.U32 R4, R14, R8, R4 ;  /* 0x000000080e047225 */ /* 0x000fc800078e0004 */
[----:B------:R-:W-:Y:S01]  /*2550*/  IMAD R3, R14, R9, R3 ;  /* 0x000000090e037224 */ /* 0x000fe200078e0203 */
[----:B------:R-:W-:-:S03]  /*2560*/  IADD3 R4, P0, R4, UR4, RZ ;  /* 0x0000000404047c10 */ /* 0x000fc6000ff1e0ff */
[----:B------:R-:W-:Y:S01]  /*2570*/  IMAD.IADD R3, R5, 0x1, R3 ;  /* 0x0000000105037824 */ /* 0x000fe200078e0203 */
[----:B------:R-:W-:-:S04]  /*2580*/  LEA R6, P1, R8, R4, 0x3 ;  /* 0x0000000408067211 */ /* 0x000fc800078218ff */
[----:B------:R-:W-:Y:S02]  /*2590*/  IADD3.X R5, R3, UR5, RZ, P0, !PT ;  /* 0x0000000503057c10 */ /* 0x000fe400087fe4ff */
[----:B-----5:R-:W-:Y:S02]  /*25a0*/  ISETP.NE.AND P0, PT, R90, RZ, PT ;  /* 0x000000ff5a00720c */ /* 0x020fe40003f05270 */
[----:B------:R-:W-:-:S11]  /*25b0*/  LEA.HI.X R7, R8, R5, R9, 0x3, P1 ;  /* 0x0000000508077211 */ /* 0x000fd600008f1c09 */
[----:B------:R-:W-:Y:S05]  /*25c0*/  @!P0 BRA `(.L_x_40) ;  /* 0x0000002400608947 */ /* 0x000fea0003800000 */
[----:B------:R-:W0:Y:S01]  /*25d0*/  LDC.64 R104, c[0x0][0x5b0] ;  /* 0x00016c00ff687b82 */ /* 0x000e220000000a00 */
[----:B------:R-:W-:Y:S01]  /*25e0*/  ULDC.64 UR4, c[0x0][0x5b8] ;  /* 0x00016e0000047ab9 */ /* 0x000fe20000000a00 */
[----:B------:R-:W-:Y:S01]  /*25f0*/  ISETP.GE.AND P1, PT, R20, 0x1, PT ;  /* 0x000000011400780c */ /* 0x000fe20003f26270 */
[C---:B------:R-:W-:Y:S01]  /*2600*/  IMAD.WIDE.U32 R8, R18.reuse, UR4, R94 ;  /* 0x0000000412087c25 */ /* 0x040fe2000f8e005e */
[----:B------:R-:W-:Y:S02]  /*2610*/  BSSY B1, `(.L_x_41) ;  /* 0x000000e000017945 */ /* 0x000fe40003800000 */
[----:B------:R-:W-:Y:S01]  /*2620*/  ISETP.LT.OR P2, PT, R19, 0x1, !P1 ;  /* 0x000000011300780c */ /* 0x000fe20004f41670 */
[----:B------:R-:W-:Y:S01]  /*2630*/  IMAD R3, R11, UR4, RZ ;  /* 0x000000040b037c24 */ /* 0x000fe2000f8e02ff */
[----:B------:R-:W1:Y:S01]  /*2640*/  LDC.64 R106, c[0x0][0x5a8] ;  /* 0x00016a00ff6a7b82 */ /* 0x000e620000000a00 */
[----:B------:R-:W-:Y:S02]  /*2650*/  IADD3 R12, P0, R13, R8, RZ ;  /* 0x000000080d0c7210 */ /* 0x000fe40007f1e0ff */
[----:B------:R-:W-:-:S05]  /*2660*/  IMAD R3, R18, UR5, R3 ;  /* 0x0000000512037c24 */ /* 0x000fca000f8e0203 */
[----:B------:R-:W-:Y:S01]  /*2670*/  IADD3.X R13, R10, R9, R3, P0, !PT ;  /* 0x000000090a0d7210 */ /* 0x000fe200007fe403 */
[-C--:B0-----:R-:W-:Y:S02]  /*2680*/  IMAD R0, R15, R104.reuse, RZ ;  /* 0x000000680f007224 */ /* 0x081fe400078e02ff */
[----:B------:R-:W-:-:S04]  /*2690*/  IMAD.WIDE.U32 R8, R14, R104, R12 ;  /* 0x000000680e087225 */ /* 0x000fc800078e000c */
[----:B------:R-:W-:Y:S01]  /*26a0*/  IMAD R21, R14, R105, R0 ;  /* 0x000000690e157224 */ /* 0x000fe200078e0200 */
[----:B-1----:R-:W-:-:S04]  /*26b0*/  IADD3 R8, P0, R8, R106, RZ ;  /* 0x0000006a08087210 */ /* 0x002fc80007f1e0ff */
[----:B------:R-:W-:Y:S01]  /*26c0*/  IADD3.X R9, R107, R9, R21, P0, !PT ;  /* 0x000000096b097210 */ /* 0x000fe200007fe415 */
[----:B------:R-:W-:Y:S08]  /*26d0*/  @P2 BRA `(.L_x_42) ;  /* 0x0000000000042947 */ /* 0x000ff00003800000 */
[----:B------:R0:W5:Y:S02]  /*26e0*/  LDG.E.U8 R100, desc[UR36][R8.64] ;  /* 0x0000002408647981 */ /* 0x000164000c1e1100 */
.L_x_42:
[----:B------:R-:W-:Y:S05]  /*26f0*/  BSYNC B1 ;  /* 0x0000000000017941 */ /* 0x000fea0003800000 */
.L_x_41:
[----:B-----5:R-:W-:Y:S01]  /*2700*/  LOP3.LUT R0, R100, 0xffff, RZ, 0xc0, !PT ;  /* 0x0000ffff64007812 */ /* 0x020fe200078ec0ff */
[C---:B------:R-:W-:Y:S01]  /*2710*/  IMAD.SHL.U32 R10, R104.reuse, 0x8, RZ ;  /* 0x00000008680a7824 */ /* 0x040fe200078e00ff */
[----:B------:R-:W-:Y:S01]  /*2720*/  SHF.L.U64.HI R11, R104, 0x3, R105 ;  /* 0x00000003680b7819 */ /* 0x000fe20000010269 */
[----:B------:R-:W-:Y:S01]  /*2730*/  BSSY B1, `(.L_x_43) ;  /* 0x000000e000017945 */ /* 0x000fe20003800000 */
[----:B------:R-:W-:Y:S02]  /*2740*/  PRMT R3, R0, 0x8880, RZ ;  /* 0x0000888000037816 */ /* 0x000fe400000000ff */
[----:B------:R-:W-:Y:S01]  /*2750*/  ISETP.GE.AND P0, PT, R20, 0x9, PT ;  /* 0x000000091400780c */ /* 0x000fe20003f06270 */
[----:B------:R-:W-:-:S04]  /*2760*/  IMAD.WIDE.U32 R10, R14, R104, R10 ;  /* 0x000000680e0a7225 */ /* 0x000fc800078e000a */
[----:B------:R-:W-:Y:S01]  /*2770*/  IMAD R0, R3, R90, RZ ;  /* 0x0000005a03007224 */ /* 0x000fe200078e02ff */
[----:B------:R-:W-:Y:S01]  /*2780*/  IADD3 R10, P3, P4, R12, R106, R10 ;  /* 0x0000006a0c0a7210 */ /* 0x000fe20007c7e00a */
[----:B------:R-:W-:Y:S02]  /*2790*/  IMAD.IADD R14, R21, 0x1, R11 ;  /* 0x00000001150e7824 */ /* 0x000fe400078e020b */
[----:B------:R-:W-:-:S05]  /*27a0*/  @!P2 IMAD R3, R24, R89, R0 ;  /* 0x000000591803a224 */ /* 0x000fca00078e0200 */
[----:B------:R1:W-:Y:S01]  /*27b0*/  @!P2 STG.E.U8 desc[UR36][R4.64], R3 ;  /* 0x000000030400a986 */ /* 0x0003e2000c101124 */
[----:B------:R-:W-:-:S13]  /*27c0*/  ISETP.LT.OR P2, PT, R19, 0x2, !P1 ;  /* 0x000000021300780c */ /* 0x000fda0004f41670 */
[----:B-1----:R-:W-:Y:S05]  /*27d0*/  @P2 BRA `(.L_x_44) ;  /* 0x00000000000c2947 */ /* 0x002fea0003800000 */
[----:B------:R-:W2:Y:S02]  /*27e0*/  LDG.E.U8 R100, desc[UR36][R8.64+0x1] ;  /* 0x0000012408647981 */ /* 0x000ea4000c1e1100 */
[----:B--2---:R-:W-:-:S05]  /*27f0*/  PRMT R3, R100, 0x8880, RZ ;  /* 0x0000888064037816 */ /* 0x004fca00000000ff */
[----:B------:R-:W-:-:S07]  /*2800*/  IMAD R0, R3, R90, RZ ;  /* 0x0000005a03007224 */ /* 0x000fce00078e02ff */
.L_x_44:
[----:B------:R-:W-:Y:S05]  /*2810*/  BSYNC B1 ;  /* 0x0000000000017941 */ /* 0x000fea0003800000 */
.L_x_43:
[----:B------:R-:W-:Y:S01]  /*2820*/  IADD3.X R11, R13, R107, R14, P3, P4 ;  /* 0x0000006b0d0b7210 */ /* 0x000fe20001fe840e */
[----:B------:R-:W-:Y:S01]  /*2830*/  @!P2 IMAD R25, R25, R89, R0 ;  /* 0x000000591919a224 */ /* 0x000fe200078e0200 */
[C---:B------:R-:W-:Y:S01]  /*2840*/  ISETP.LT.OR P3, PT, R19.reuse, 0x1, !P0 ;  /* 0x000000011300780c */ /* 0x040fe20004761670 */
[----:B------:R-:W-:Y:S01]  /*2850*/  BSSY B1, `(.L_x_45) ;  /* 0x0000008000017945 */ /* 0x000fe20003800000 */
[C---:B------:R-:W-:Y:S02]  /*2860*/  ISETP.LT.OR P4, PT, R19.reuse, 0x9, !P1 ;  /* 0x000000091300780c */ /* 0x040fe40004f81670 */
[----:B------:R1:W-:Y:S01]  /*2870*/  @!P2 STG.E.U8 desc[UR36][R4.64+0x1], R25 ;  /* 0x000001190400a986 */ /* 0x0003e2000c101124 */
[----:B------:R-:W-:-:S08]  /*2880*/  ISETP.LT.OR P2, PT, R19, 0x2, !P0 ;  /* 0x000000021300780c */ /* 0x000fd00004741670 */
[----:B------:R-:W-:Y:S05]  /*2890*/  @P3 BRA `(.L_x_46) ;  /* 0x00000000000c3947 */ /* 0x000fea0003800000 */
[----:B------:R-:W2:Y:S02]  /*28a0*/  LDG.E.U8 R100, desc[UR36][R10.64] ;  /* 0x000000240a647981 */ /* 0x000ea4000c1e1100 */
[----:B--2---:R-:W-:-:S05]  /*28b0*/  PRMT R3, R100, 0x8880, RZ ;  /* 0x0000888064037816 */ /* 0x004fca00000000ff */
[----:B------:R-:W-:-:S07]  /*28c0*/  IMAD R0, R3, R90, RZ ;  /* 0x0000005a03007224 */ /* 0x000fce00078e02ff */
.L_x_46:
[----:B------:R-:W-:Y:S05]  /*28d0*/  BSYNC B1 ;  /* 0x0000000000017941 */ /* 0x000fea0003800000 */
.L_x_45:
[----:B------:R-:W-:Y:S01]  /*28e0*/  @!P3 IMAD R3, R26, R89, R0 ;  /* 0x000000591a03b224 */ /* 0x000fe200078e0200 */
[----:B------:R-:W-:Y:S04]  /*28f0*/  BSSY B1, `(.L_x_47) ;  /* 0x0000006000017945 */ /* 0x000fe80003800000 */
[----:B------:R2:W-:Y:S01]  /*2900*/  @!P3 STG.E.U8 desc[UR36][R6.64], R3 ;  /* 0x000000030600b986 */ /* 0x0005e2000c101124 */
[----:B------:R-:W-:Y:S05]  /*2910*/  @P2 BRA `(.L_x_48) ;  /* 0x00000000000c2947 */ /* 0x000fea0003800000 */
[----:B------:R-:W2:Y:S02]  /*2920*/  LDG.E.U8 R100, desc[UR36][R10.64+0x1] ;  /* 0x000001240a647981 */ /* 0x000ea4000c1e1100 */
[----:B--2---:R-:W-:-:S05]  /*2930*/  PRMT R3, R100, 0x8880, RZ ;  /* 0x0000888064037816 */ /* 0x004fca00000000ff */
[----:B------:R-:W-:-:S07]  /*2940*/  IMAD R0, R3, R90, RZ ;  /* 0x0000005a03007224 */ /* 0x000fce00078e02ff */
.L_x_48:
[----:B------:R-:W-:Y:S05]  /*2950*/  BSYNC B1 ;  /* 0x0000000000017941 */ /* 0x000fea0003800000 */
.L_x_47:
[----:B------:R-:W-:Y:S01]  /*2960*/  @!P2 IMAD R27, R27, R89, R0 ;  /* 0x000000591b1ba224 */ /* 0x000fe200078e0200 */
[----:B------:R-:W-:Y:S04]  /*2970*/  BSSY B1, `(.L_x_49) ;  /* 0x0000006000017945 */ /* 0x000fe80003800000 */
[----:B------:R3:W-:Y:S01]  /*2980*/  @!P2 STG.E.U8 desc[UR36][R6.64+0x1], R27 ;  /* 0x0000011b0600a986 */ /* 0x0007e2000c101124 */
[----:B------:R-:W-:Y:S05]  /*2990*/  @P4 BRA `(.L_x_50) ;  /* 0x00000000000c4947 */ /* 0x000fea0003800000 */
[----:B------:R-:W2:Y:S02]  /*29a0*/  LDG.E.U8 R100, desc[UR36][R8.64+0x8] ;  /* 0x0000082408647981 */ /* 0x000ea4000c1e1100 */
[----:B--2---:R-:W-:-:S05]  /*29b0*/  PRMT R3, R100, 0x8880, RZ ;  /* 0x0000888064037816 */ /* 0x004fca00000000ff */
[----:B------:R-:W-:-:S07]  /*29c0*/  IMAD R0, R3, R90, RZ ;  /* 0x0000005a03007224 */ /* 0x000fce00078e02ff */
.L_x_50:
[----:B------:R-:W-:Y:S05]  /*29d0*/  BSYNC B1 ;  /* 0x0000000000017941 */ /* 0x000fea0003800000 */
.L_x_49:
[C---:B------:R-:W-:Y:S01]  /*29e0*/  ISETP.LT.OR P2, PT, R19.reuse, 0xa, !P1 ;  /* 0x0000000a1300780c */ /* 0x040fe20004f41670 */
[----:B--2---:R-:W-:Y:S01]  /*29f0*/  @!P4 IMAD R3, R28, R89, R0 ;  /* 0x000000591c03c224 */ /* 0x004fe200078e0200 */
[----:B------:R-:W-:Y:S01]  /*2a00*/  BSSY B1, `(.L_x_51) ;  /* 0x0000008000017945 */ /* 0x000fe20003800000 */
[----:B------:R-:W-:-:S03]  /*2a10*/  ISETP.LT.OR P3, PT, R19, 0x9, !P0 ;  /* 0x000000091300780c */ /* 0x000fc60004761670 */
[----:B------:R2:W-:Y:S01]  /*2a20*/  @!P4 STG.E.U8 desc[UR36][R4.64+0x8], R3 ;  /* 0x000008030400c986 */ /* 0x0005e2000c101124 */
[----:B------:R-:W-:-:S06]  /*2a30*/  ISETP.LT.OR P4, PT, R19, 0xa, !P0 ;  /* 0x0000000a1300780c */ /* 0x000fcc0004781670 */
[----:B------:R-:W-:Y:S07]  /*2a40*/  @P2 BRA `(.L_x_52) ;  /* 0x00000000000c2947 */ /* 0x000fee0003800000 */
[----:B------:R-:W2:Y:S02]  /*2a50*/  LDG.E.U8 R100, desc[UR36][R8.64+0x9] ;  /* 0x0000092408647981 */ /* 0x000ea4000c1e1100 */
[----:B--2---:R-:W-:-:S05]  /*2a60*/  PRMT R3, R100, 0x8880, RZ ;  /* 0x0000888064037816 */ /* 0x004fca00000000ff */
[----:B------:R-:W-:-:S07]  /*2a70*/  IMAD R0, R3, R90, RZ ;  /* 0x0000005a03007224 */ /* 0x000fce00078e02ff */
.L_x_52:
[----:B------:R-:W-:Y:S05]  /*2a80*/  BSYNC B1 ;  /* 0x0000000000017941 */ /* 0x000fea0003800000 */
.L_x_51:
[----:B------:R-:W-:Y:S01]  /*2a90*/  @!P2 IMAD R29, R29, R89, R0 ;  /* 0x000000591d1da224 */ /* 0x000fe200078e0200 */
[----:B------:R-:W-:Y:S04]  /*2aa0*/  BSSY B1, `(.L_x_53) ;  /* 0x0000006000017945 */ /* 0x000fe80003800000 */
[----:B------:R4:W-:Y:S01]  /*2ab0*/  @!P2 STG.E.U8 desc[UR36][R4.64+0x9], R29 ;  /* 0x0000091d0400a986 */ /* 0x0009e2000c101124 */
[----:B------:R-:W-:Y:S05]  /*2ac0*/  @P3 BRA `(.L_x_54) ;  /* 0x00000000000c3947 */ /* 0x000fea0003800000 */
[----:B------:R-:W2:Y:S02]  /*2ad0*/  LDG.E.U8 R100, desc[UR36][R10.64+0x8] ;  /* 0x000008240a647981 */ /* 0x000ea4000c1e1100 */
[----:B--2---:R-:W-:-:S05]  /*2ae0*/  PRMT R3, R100, 0x8880, RZ ;  /* 0x0000888064037816 */ /* 0x004fca00000000ff */
[----:B------:R-:W-:-:S07]  /*2af0*/  IMAD R0, R3, R90, RZ ;  /* 0x0000005a03007224 */ /* 0x000fce00078e02ff */
.L_x_54:
[----:B------:R-:W-:Y:S05]  /*2b00*/  BSYNC B1 ;  /* 0x0000000000017941 */ /* 0x000fea0003800000 */
.L_x_53:
[----:B--2---:R-:W-:Y:S01]  /*2b10*/  @!P3 IMAD R3, R30, R89, R0 ;  /* 0x000000591e03b224 */ /* 0x004fe200078e0200 */
[----:B------:R-:W-:Y:S04]  /*2b20*/  BSSY B1, `(.L_x_55) ;  /* 0x0000006000017945 */ /* 0x000fe80003800000 */
[----:B------:R2:W-:Y:S01]  /*2b30*/  @!P3 STG.E.U8 desc[UR36][R6.64+0x8], R3 ;  /* 0x000008030600b986 */ /* 0x0005e2000c101124 */
[----:B------:R-:W-:Y:S05]  /*2b40*/  @P4 BRA `(.L_x_56) ;  /* 0x00000000000c4947 */ /* 0x000fea0003800000 */
[----:B------:R-:W2:Y:S02]  /*2b50*/  LDG.E.U8 R100, desc[UR36][R10.64+0x9] ;  /* 0x000009240a647981 */ /* 0x000ea4000c1e1100 */
[----:B--2---:R-:W-:-:S05]  /*2b60*/  PRMT R3, R100, 0x8880, RZ ;  /* 0x0000888064037816 */ /* 0x004fca00000000ff */
[----:B------:R-:W-:-:S07]  /*2b70*/  IMAD R0, R3, R90, RZ ;  /* 0x0000005a03007224 */ /* 0x000fce00078e02ff */
.L_x_56:
[----:B------:R-:W-:Y:S05]  /*2b80*/  BSYNC B1 ;  /* 0x0000000000017941 */ /* 0x000fea0003800000 */
.L_x_55:
[----:B------:R-:W-:Y:S01]  /*2b90*/  ISETP.LT.OR P2, PT, R19, 0x11, !P1 ;  /* 0x000000111300780c */ /* 0x000fe20004f41670 */
[----:B------:R-:W-:Y:S01]  /*2ba0*/  @!P4 IMAD R31, R31, R89, R0 ;  /* 0x000000591f1fc224 */ /* 0x000fe200078e0200 */
        /* <DEDUP_REMOVED lines=8> */
.L_x_58:
[----:B------:R-:W-:Y:S05]  /*2c30*/  BSYNC B1 ;  /* 0x0000000000017941 */ /* 0x000fea0003800000 */
.L_x_57:
[----:B--2---:R-:W-:Y:S01]  /*2c40*/  @!P2 IMAD R3, R32, R89, R0 ;  /* 0x000000592003a224 */ /* 0x004fe200078e0200 */
[----:B------:R-:W-:Y:S04]  /*2c50*/  BSSY B1, `(.L_x_59) ;  /* 0x0000006000017945 */ /* 0x000fe80003800000 */
[----:B------:R2:W-:Y:S01]  /*2c60*/  @!P2 STG.E.U8 desc[UR36][R4.64+0x10], R3 ;  /* 0x000010030400a986 */ /* 0x0005e2000c101124 */
[----:B------:R-:W-:Y:S05]  /*2c70*/  @P3 BRA `(.L_x_60) ;  /* 0x00000000000c3947 */ /* 0x000fea0003800000 */
[----:B------:R-:W2:Y:S02]  /*2c80*/  LDG.E.U8 R100, desc[UR36][R8.64+0x11] ;  /* 0x0000112408647981 */ /* 0x000ea4000c1e1100 */
[----:B--2---:R-:W-:-:S05]  /*2c90*/  PRMT R3, R100, 0x8880, RZ ;  /* 0x0000888064037816 */ /* 0x004fca00000000ff */
[----:B------:R-:W-:-:S07]  /*2ca0*/  IMAD R0, R3, R90, RZ ;  /* 0x0000005a03007224 */ /* 0x000fce00078e02ff */
.L_x_60:
[----:B------:R-:W-:Y:S05]  /*2cb0*/  BSYNC B1 ;  /* 0x0000000000017941 */ /* 0x000fea0003800000 */
.L_x_59:
[----:B------:R-:W-:Y:S01]  /*2cc0*/  @!P3 IMAD R33, R33, R89, R0 ;  /* 0x000000592121b224 */ /* 0x000fe200078e0200 */
[----:B------:R-:W-:Y:S04]  /*2cd0*/  BSSY B1, `(.L_x_61) ;  /* 0x0000006000017945 */ /* 0x000fe80003800000 */
[----:B------:R0:W-:Y:S01]  /*2ce0*/  @!P3 STG.E.U8 desc[UR36][R4.64+0x11], R33 ;  /* 0x000011210400b986 */ /* 0x0001e2000c101124 */
[----:B------:R-:W-:Y:S05]  /*2cf0*/  @P4 BRA `(.L_x_62) ;  /* 0x00000000000c4947 */ /* 0x000fea0003800000 */
[----:B------:R-:W2:Y:S02]  /*2d00*/  LDG.E.U8 R100, desc[UR36][R10.64+0x10] ;  /* 0x000010240a647981 */ /* 0x000ea4000c1e1100 */
[----:B--2---:R-:W-:-:S05]  /*2d10*/  PRMT R3, R100, 0x8880, RZ ;  /* 0x0000888064037816 */ /* 0x004fca00000000ff */
[----:B------:R-:W-:-:S07]  /*2d20*/  IMAD R0, R3, R90, RZ ;  /* 0x0000005a03007224 */ /* 0x000fce00078e02ff */
.L_x_62:
[----:B------:R-:W-:Y:S05]  /*2d30*/  BSYNC B1 ;  /* 0x0000000000017941 */ /* 0x000fea0003800000 */
.L_x_61:
        /* <DEDUP_REMOVED lines=10> */
.L_x_64:
[----:B------:R-:W-:Y:S05]  /*2de0*/  BSYNC B1 ;  /* 0x0000000000017941 */ /* 0x000fea0003800000 */
.L_x_63:
[----:B------:R-:W-:Y:S01]  /*2df0*/  @!P2 IMAD R35, R35, R89, R0 ;  /* 0x000000592323a224 */ /* 0x000fe200078e0200 */
[----:B------:R-:W-:Y:S04]  /*2e00*/  BSSY B1, `(.L_x_65) ;  /* 0x0000006000017945 */ /* 0x000fe80003800000 */
[----:B------:R0:W-:Y:S01]  /*2e10*/  @!P2 STG.E.U8 desc[UR36][R6.64+0x11], R35 ;  /* 0x000011230600a986 */ /* 0x0001e2000c101124 */
[----:B------:R-:W-:Y:S05]  /*2e20*/  @P3 BRA `(.L_x_66) ;  /* 0x00000000000c3947 */ /* 0x000fea0003800000 */
[----:B------:R-:W2:Y:S02]  /*2e30*/  LDG.E.U8 R100, desc[UR36][R8.64+0x18] ;  /* 0x0000182408647981 */ /* 0x000ea4000c1e1100 */
[----:B--2---:R-:W-:-:S05]  /*2e40*/  PRMT R3, R100, 0x8880, RZ ;  /* 0x0000888064037816 */ /* 0x004fca00000000ff */
[----:B------:R-:W-:-:S07]  /*2e50*/  IMAD R0, R3, R90, RZ ;  /* 0x0000005a03007224 */ /* 0x000fce00078e02ff */
.L_x_66:
[----:B------:R-:W-:Y:S05]  /*2e60*/  BSYNC B1 ;  /* 0x0000000000017941 */ /* 0x000fea0003800000 */
.L_x_65:
[----:B--2---:R-:W-:Y:S01]  /*2e70*/  @!P3 IMAD R3, R36, R89, R0 ;  /* 0x000000592403b224 */ /* 0x004fe200078e0200 */
[----:B------:R-:W-:Y:S04]  /*2e80*/  BSSY B1, `(.L_x_67) ;  /* 0x0000006000017945 */ /* 0x000fe80003800000 */
[----:B------:R2:W-:Y:S01]  /*2e90*/  @!P3 STG.E.U8 desc[UR36][R4.64+0x18], R3 ;  /* 0x000018030400b986 */ /* 0x0005e2000c101124 */
[----:B------:R-:W-:Y:S05]  /*2ea0*/  @P4 BRA `(.L_x_68) ;  /* 0x00000000000c4947 */ /* 0x000fea0003800000 */
[----:B------:R-:W2:Y:S02]  /*2eb0*/  LDG.E.U8 R100, desc[UR36][R8.64+0x19] ;  /* 0x0000192408647981 */ /* 0x000ea4000c1e1100 */
[----:B--2---:R-:W-:-:S05]  /*2ec0*/  PRMT R3, R100, 0x8880, RZ ;  /* 0x0000888064037816 */ /* 0x004fca00000000ff */
[----:B------:R-:W-:-:S07]  /*2ed0*/  IMAD R0, R3, R90, RZ ;  /* 0x0000005a03007224 */ /* 0x000fce00078e02ff */
.L_x_68:
[----:B------:R-:W-:Y:S05]  /*2ee0*/  BSYNC B1 ;  /* 0x0000000000017941 */ /* 0x000fea0003800000 */
.L_x_67:
        /* <DEDUP_REMOVED lines=10> */
.L_x_70:
[----:B------:R-:W-:Y:S05]  /*2f90*/  BSYNC B1 ;  /* 0x0000000000017941 */ /* 0x000fea0003800000 */
.L_x_69:
[----:B--2---:R-:W-:Y:S01]  /*2fa0*/  @!P2 IMAD R3, R38, R89, R0 ;  /* 0x000000592603a224 */ /* 0x004fe200078e0200 */
[----:B------:R-:W-:Y:S04]  /*2fb0*/  BSSY B1, `(.L_x_71) ;  /* 0x0000006000017945 */ /* 0x000fe80003800000 */
[----:B------:R2:W-:Y:S01]  /*2fc0*/  @!P2 STG.E.U8 desc[UR36][R6.64+0x18], R3 ;  /* 0x000018030600a986 */ /* 0x0005e2000c101124 */
[----:B------:R-:W-:Y:S05]  /*2fd0*/  @P3 BRA `(.L_x_72) ;  /* 0x00000000000c3947 */ /* 0x000fea0003800000 */
[----:B------:R-:W2:Y:S02]  /*2fe0*/  LDG.E.U8 R100, desc[UR36][R10.64+0x19] ;  /* 0x000019240a647981 */ /* 0x000ea4000c1e1100 */
[----:B--2---:R-:W-:-:S05]  /*2ff0*/  PRMT R3, R100, 0x8880, RZ ;  /* 0x0000888064037816 */ /* 0x004fca00000000ff */
[----:B------:R-:W-:-:S07]  /*3000*/  IMAD R0, R3, R90, RZ ;  /* 0x0000005a03007224 */ /* 0x000fce00078e02ff */
.L_x_72:
[----:B------:R-:W-:Y:S05]  /*3010*/  BSYNC B1 ;  /* 0x0000000000017941 */ /* 0x000fea0003800000 */
.L_x_71:
[----:B------:R-:W-:Y:S01]  /*3020*/  @!P3 IMAD R39, R39, R89, R0 ;  /* 0x000000592727b224 */ /* 0x000fe200078e0200 */
[----:B------:R-:W-:Y:S04]  /*3030*/  BSSY B1, `(.L_x_73) ;  /* 0x0000006000017945 */ /* 0x000fe80003800000 */
[----:B------:R0:W-:Y:S01]  /*3040*/  @!P3 STG.E.U8 desc[UR36][R6.64+0x19], R39 ;  /* 0x000019270600b986 */ /* 0x0001e2000c101124 */
[----:B------:R-:W-:Y:S05]  /*3050*/  @P4 BRA `(.L_x_74) ;  /* 0x00000000000c4947 */ /* 0x000fea0003800000 */
[----:B------:R-:W2:Y:S02]  /*3060*/  LDG.E.U8 R100, desc[UR36][R8.64+0x20] ;  /* 0x0000202408647981 */ /* 0x000ea4000c1e1100 */
[----:B--2---:R-:W-:-:S05]  /*3070*/  PRMT R3, R100, 0x8880, RZ ;  /* 0x0000888064037816 */ /* 0x004fca00000000ff */
[----:B------:R-:W-:-:S07]  /*3080*/  IMAD R0, R3, R90, RZ ;  /* 0x0000005a03007224 */ /* 0x000fce00078e02ff */
.L_x_74:
[----:B------:R-:W-:Y:S05]  /*3090*/  BSYNC B1 ;  /* 0x0000000000017941 */ /* 0x000fea0003800000 */
.L_x_73:
        /* <DEDUP_REMOVED lines=10> */
.L_x_76:
[----:B------:R-:W-:Y:S05]  /*3140*/  BSYNC B1 ;  /* 0x0000000000017941 */ /* 0x000fea0003800000 */
.L_x_75:
[----:B------:R-:W-:Y:S01]  /*3150*/  @!P2 IMAD R41, R41, R89, R0 ;  /* 0x000000592929a224 */ /* 0x000fe200078e0200 */
[----:B------:R-:W-:Y:S04]  /*3160*/  BSSY B1, `(.L_x_77) ;  /* 0x0000006000017945 */ /* 0x000fe80003800000 */
[----:B------:R0:W-:Y:S01]  /*3170*/  @!P2 STG.E.U8 desc[UR36][R4.64+0x21], R41 ;  /* 0x000021290400a986 */ /* 0x0001e2000c101124 */
[----:B------:R-:W-:Y:S05]  /*3180*/  @P3 BRA `(.L_x_78) ;  /* 0x00000000000c3947 */ /* 0x000fea0003800000 */
[----:B------:R-:W2:Y:S02]  /*3190*/  LDG.E.U8 R100, desc[UR36][R10.64+0x20] ;  /* 0x000020240a647981 */ /* 0x000ea4000c1e1100 */
[----:B--2---:R-:W-:-:S05]  /*31a0*/  PRMT R3, R100, 0x8880, RZ ;  /* 0x0000888064037816 */ /* 0x004fca00000000ff */
[----:B------:R-:W-:-:S07]  /*31b0*/  IMAD R0, R3, R90, RZ ;  /* 0x0000005a03007224 */ /* 0x000fce00078e02ff */
.L_x_78:
[----:B------:R-:W-:Y:S05]  /*31c0*/  BSYNC B1 ;  /* 0x0000000000017941 */ /* 0x000fea0003800000 */
.L_x_77:
[----:B--2---:R-:W-:Y:S01]  /*31d0*/  @!P3 IMAD R3, R42, R89, R0 ;  /* 0x000000592a03b224 */ /* 0x004fe200078e0200 */
[----:B------:R-:W-:Y:S04]  /*31e0*/  BSSY B1, `(.L_x_79) ;  /* 0x0000006000017945 */ /* 0x000fe80003800000 */
[----:B------:R2:W-:Y:S01]  /*31f0*/  @!P3 STG.E.U8 desc[UR36][R6.64+0x20], R3 ;  /* 0x000020030600b986 */ /* 0x0005e2000c101124 */
[----:B------:R-:W-:Y:S05]  /*3200*/  @P4 BRA `(.L_x_80) ;  /* 0x00000000000c4947 */ /* 0x000fea0003800000 */
[----:B------:R-:W2:Y:S02]  /*3210*/  LDG.E.U8 R100, desc[UR36][R10.64+0x21] ;  /* 0x000021240a647981 */ /* 0x000ea4000c1e1100 */
[----:B--2---:R-:W-:-:S05]  /*3220*/  PRMT R3, R100, 0x8880, RZ ;  /* 0x0000888064037816 */ /* 0x004fca00000000ff */
[----:B------:R-:W-:-:S07]  /*3230*/  IMAD R0, R3, R90, RZ ;  /* 0x0000005a03007224 */ /* 0x000fce00078e02ff */
.L_x_80:
[----:B------:R-:W-:Y:S05]  /*3240*/  BSYNC B1 ;  /* 0x0000000000017941 */ /* 0x000fea0003800000 */
.L_x_79:
        /* <DEDUP_REMOVED lines=10> */
.L_x_82:
[----:B------:R-:W-:Y:S05]  /*32f0*/  BSYNC B1 ;  /* 0x0000000000017941 */ /* 0x000fea0003800000 */
.L_x_81:
[----:B--2---:R-:W-:Y:S01]  /*3300*/  @!P2 IMAD R3, R44, R89, R0 ;  /* 0x000000592c03a224 */ /* 0x004fe200078e0200 */
[----:B------:R-:W-:Y:S04]  /*3310*/  BSSY B1, `(.L_x_83) ;  /* 0x0000006000017945 */ /* 0x000fe80003800000 */
[----:B------:R2:W-:Y:S01]  /*3320*/  @!P2 STG.E.U8 desc[UR36][R4.64+0x28], R3 ;  /* 0x000028030400a986 */ /* 0x0005e2000c101124 */
[----:B------:R-:W-:Y:S05]  /*3330*/  @P3 BRA `(.L_x_84) ;  /* 0x00000000000c3947 */ /* 0x000fea0003800000 */
[----:B------:R-:W2:Y:S02]  /*3340*/  LDG.E.U8 R100, desc[UR36][R8.64+0x29] ;  /* 0x0000292408647981 */ /* 0x000ea4000c1e1100 */
[----:B--2---:R-:W-:-:S05]  /*3350*/  PRMT R3, R100, 0x8880, RZ ;  /* 0x0000888064037816 */ /* 0x004fca00000000ff */
[----:B------:R-:W-:-:S07]  /*3360*/  IMAD R0, R3, R90, RZ ;  /* 0x0000005a03007224 */ /* 0x000fce00078e02ff */
.L_x_84:
[----:B------:R-:W-:Y:S05]  /*3370*/  BSYNC B1 ;  /* 0x0000000000017941 */ /* 0x000fea0003800000 */
.L_x_83:
[----:B------:R-:W-:Y:S01]  /*3380*/  @!P3 IMAD R45, R45, R89, R0 ;  /* 0x000000592d2db224 */ /* 0x000fe200078e0200 */
[----:B------:R-:W-:Y:S04]  /*3390*/  BSSY B1, `(.L_x_85) ;  /* 0x0000006000017945 */ /* 0x000fe80003800000 */
[----:B------:R0:W-:Y:S01]  /*33a0*/  @!P3 STG.E.U8 desc[UR36][R4.64+0x29], R45 ;  /* 0x0000292d0400b986 */ /* 0x0001e2000c101124 */
[----:B------:R-:W-:Y:S05]  /*33b0*/  @P4 BRA `(.L_x_86) ;  /* 0x00000000000c4947 */ /* 0x000fea0003800000 */
[----:B------:R-:W2:Y:S02]  /*33c0*/  LDG.E.U8 R100, desc[UR36][R10.64+0x28] ;  /* 0x000028240a647981 */ /* 0x000ea4000c1e1100 */
[----:B--2---:R-:W-:-:S05]  /*33d0*/  PRMT R3, R100, 0x8880, RZ ;  /* 0x0000888064037816 */ /* 0x004fca00000000ff */
[----:B------:R-:W-:-:S07]  /*33e0*/  IMAD R0, R3, R90, RZ ;  /* 0x0000005a03007224 */ /* 0x000fce00078e02ff */
.L_x_86:
[----:B------:R-:W-:Y:S05]  /*33f0*/  BSYNC B1 ;  /* 0x0000000000017941 */ /* 0x000fea0003800000 */
.L_x_85:
        /* <DEDUP_REMOVED lines=10> */
.L_x_88:
[----:B------:R-:W-:Y:S05]  /*34a0*/  BSYNC B1 ;  /* 0x0000000000017941 */ /* 0x000fea0003800000 */
.L_x_87:
[----:B------:R-:W-:Y:S01]  /*34b0*/  @!P2 IMAD R47, R47, R89, R0 ;  /* 0x000000592f2fa224 */ /* 0x000fe200078e0200 */
[----:B------:R-:W-:Y:S04]  /*34c0*/  BSSY B1, `(.L_x_89) ;  /* 0x0000006000017945 */ /* 0x000fe80003800000 */
[----:B------:R0:W-:Y:S01]  /*34d0*/  @!P2 STG.E.U8 desc[UR36][R6.64+0x29], R47 ;  /* 0x0000292f0600a986 */ /* 0x0001e2000c101124 */
[----:B------:R-:W-:Y:S05]  /*34e0*/  @P3 BRA `(.L_x_90) ;  /* 0x00000000000c3947 */ /* 0x000fea0003800000 */
[----:B------:R-:W2:Y:S02]  /*34f0*/  LDG.E.U8 R100, desc[UR36][R8.64+0x30] ;  /* 0x0000302408647981 */ /* 0x000ea4000c1e1100 */
[----:B--2---:R-:W-:-:S05]  /*3500*/  PRMT R3, R100, 0x8880, RZ ;  /* 0x0000888064037816 */ /* 0x004fca00000000ff */
[----:B------:R-:W-:-:S07]  /*3510*/  IMAD R0, R3, R90, RZ ;  /* 0x0000005a03007224 */ /* 0x000fce00078e02ff */
.L_x_90:
[----:B------:R-:W-:Y:S05]  /*3520*/  BSYNC B1 ;  /* 0x0000000000017941 */ /* 0x000fea0003800000 */
.L_x_89:
[----:B--2---:R-:W-:Y:S01]  /*3530*/  @!P3 IMAD R3, R48, R89, R0 ;  /* 0x000000593003b224 */ /* 0x004fe200078e0200 */
[----:B------:R-:W-:Y:S04]  /*3540*/  BSSY B1, `(.L_x_91) ;  /* 0x0000006000017945 */ /* 0x000fe80003800000 */
[----:B------:R2:W-:Y:S01]  /*3550*/  @!P3 STG.E.U8 desc[UR36][R4.64+0x30], R3 ;  /* 0x000030030400b986 */ /* 0x0005e2000c101124 */
[----:B------:R-:W-:Y:S05]  /*3560*/  @P4 BRA `(.L_x_92) ;  /* 0x00000000000c4947 */ /* 0x000fea0003800000 */
[----:B------:R-:W2:Y:S02]  /*3570*/  LDG.E.U8 R100, desc[UR36][R8.64+0x31] ;  /* 0x0000312408647981 */ /* 0x000ea4000c1e1100 */
[----:B--2---:R-:W-:-:S05]  /*3580*/  PRMT R3, R100, 0x8880, RZ ;  /* 0x0000888064037816 */ /* 0x004fca00000000ff */
[----:B------:R-:W-:-:S07]  /*3590*/  IMAD R0, R3, R90, RZ ;  /* 0x0000005a03007224 */ /* 0x000fce00078e02ff */
.L_x_92:
[----:B------:R-:W-:Y:S05]  /*35a0*/  BSYNC B1 ;  /* 0x0000000000017941 */ /* 0x000fea0003800000 */
.L_x_91:
        /* <DEDUP_REMOVED lines=10> */
.L_x_94:
[----:B------:R-:W-:Y:S05]  /*3650*/  BSYNC B1 ;  /* 0x0000000000017941 */ /* 0x000fea0003800000 */
.L_x_93:
[----:B--2---:R-:W-:Y:S01]  /*3660*/  @!P2 IMAD R3, R50, R89, R0 ;  /* 0x000000593203a224 */ /* 0x004fe200078e0200 */
[----:B------:R-:W-:Y:S04]  /*3670*/  BSSY B1, `(.L_x_95) ;  /* 0x0000006000017945 */ /* 0x000fe80003800000 */
[----:B------:R2:W-:Y:S01]  /*3680*/  @!P2 STG.E.U8 desc[UR36][R6.64+0x30], R3 ;  /* 0x000030030600a986 */ /* 0x0005e2000c101124 */
[----:B------:R-:W-:Y:S05]  /*3690*/  @P3 BRA `(.L_x_96) ;  /* 0x00000000000c3947 */ /* 0x000fea0003800000 */
[----:B------:R-:W2:Y:S02]  /*36a0*/  LDG.E.U8 R100, desc[UR36][R10.64+0x31] ;  /* 0x000031240a647981 */ /* 0x000ea4000c1e1100 */
[----:B--2---:R-:W-:-:S05]  /*36b0*/  PRMT R3, R100, 0x8880, RZ ;  /* 0x0000888064037816 */ /* 0x004fca00000000ff */
[----:B------:R-:W-:-:S07]  /*36c0*/  IMAD R0, R3, R90, RZ ;  /* 0x0000005a03007224 */ /* 0x000fce00078e02ff */
.L_x_96:
[----:B------:R-:W-:Y:S05]  /*36d0*/  BSYNC B1 ;  /* 0x0000000000017941 */ /* 0x000fea0003800000 */
.L_x_95:
[----:B------:R-:W-:Y:S01]  /*36e0*/  @!P3 IMAD R51, R51, R89, R0 ;  /* 0x000000593333b224 */ /* 0x000fe200078e0200 */
[----:B------:R-:W-:Y:S04]  /*36f0*/  BSSY B1, `(.L_x_97) ;  /* 0x0000006000017945 */ /* 0x000fe80003800000 */
[----:B------:R0:W-:Y:S01]  /*3700*/  @!P3 STG.E.U8 desc[UR36][R6.64+0x31], R51 ;  /* 0x000031330600b986 */ /* 0x0001e2000c101124 */
[----:B------:R-:W-:Y:S05]  /*3710*/  @P4 BRA `(.L_x_98) ;  /* 0x00000000000c4947 */ /* 0x000fea0003800000 */
[----:B------:R-:W2:Y:S02]  /*3720*/  LDG.E.U8 R100, desc[UR36][R8.64+0x38] ;  /* 0x0000382408647981 */ /* 0x000ea4000c1e1100 */
[----:B--2---:R-:W-:-:S05]  /*3730*/  PRMT R3, R100, 0x8880, RZ ;  /* 0x0000888064037816 */ /* 0x004fca00000000ff */
[----:B------:R-:W-:-:S07]  /*3740*/  IMAD R0, R3, R90, RZ ;  /* 0x0000005a03007224 */ /* 0x000fce00078e02ff */
.L_x_98:
[----:B------:R-:W-:Y:S05]  /*3750*/  BSYNC B1 ;  /* 0x0000000000017941 */ /* 0x000fea0003800000 */
.L_x_97:
        /* <DEDUP_REMOVED lines=10> */
.L_x_100:
[----:B------:R-:W-:Y:S05]  /*3800*/  BSYNC B1 ;  /* 0x0000000000017941 */ /* 0x000fea0003800000 */
.L_x_99:
[----:B------:R-:W-:Y:S01]  /*3810*/  @!P2 IMAD R53, R53, R89, R0 ;  /* 0x000000593535a224 */ /* 0x000fe200078e0200 */
[----:B------:R-:W-:Y:S04]  /*3820*/  BSSY B1, `(.L_x_101) ;  /* 0x0000006000017945 */ /* 0x000fe80003800000 */
[----:B------:R0:W-:Y:S01]  /*3830*/  @!P2 STG.E.U8 desc[UR36][R4.64+0x39], R53 ;  /* 0x000039350400a986 */ /* 0x0001e2000c101124 */
[----:B------:R-:W-:Y:S05]  /*3840*/  @P3 BRA `(.L_x_102) ;  /* 0x00000000000c3947 */ /* 0x000fea0003800000 */
[----:B------:R-:W2:Y:S02]  /*3850*/  LDG.E.U8 R100, desc[UR36][R10.64+0x38] ;  /* 0x000038240a647981 */ /* 0x000ea4000c1e1100 */
[----:B--2---:R-:W-:-:S05]  /*3860*/  PRMT R3, R100, 0x8880, RZ ;  /* 0x0000888064037816 */ /* 0x004fca00000000ff */
[----:B------:R-:W-:-:S07]  /*3870*/  IMAD R0, R3, R90, RZ ;  /* 0x0000005a03007224 */ /* 0x000fce00078e02ff */
.L_x_102:
[----:B------:R-:W-:Y:S05]  /*3880*/  BSYNC B1 ;  /* 0x0000000000017941 */ /* 0x000fea0003800000 */
.L_x_101:
[----:B--2---:R-:W-:Y:S01]  /*3890*/  @!P3 IMAD R3, R54, R89, R0 ;  /* 0x000000593603b224 */ /* 0x004fe200078e0200 */
[----:B------:R-:W-:Y:S04]  /*38a0*/  BSSY B1, `(.L_x_103) ;  /* 0x0000006000017945 */ /* 0x000fe80003800000 */
[----:B------:R2:W-:Y:S01]  /*38b0*/  @!P3 STG.E.U8 desc[UR36][R6.64+0x38], R3 ;  /* 0x000038030600b986 */ /* 0x0005e2000c101124 */
[----:B------:R-:W-:Y:S05]  /*38c0*/  @P4 BRA `(.L_x_104) ;  /* 0x00000000000c4947 */ /* 0x000fea0003800000 */
[----:B------:R-:W2:Y:S02]  /*38d0*/  LDG.E.U8 R100, desc[UR36][R10.64+0x39] ;  /* 0x000039240a647981 */ /* 0x000ea4000c1e1100 */
[----:B--2---:R-:W-:-:S05]  /*38e0*/  PRMT R3, R100, 0x8880, RZ ;  /* 0x0000888064037816 */ /* 0x004fca00000000ff */
[----:B------:R-:W-:-:S07]  /*38f0*/  IMAD R0, R3, R90, RZ ;  /* 0x0000005a03007224 */ /* 0x000fce00078e02ff */
.L_x_104:
[----:B------:R-:W-:Y:S05]  /*3900*/  BSYNC B1 ;  /* 0x0000000000017941 */ /* 0x000fea0003800000 */
.L_x_103:
        /* <DEDUP_REMOVED lines=10> */
.L_x_106:
[----:B------:R-:W-:Y:S05]  /*39b0*/  BSYNC B1 ;  /* 0x0000000000017941 */ /* 0x000fea0003800000 */
.L_x_105:
[----:B--2---:R-:W-:Y:S01]  /*39c0*/  @!P2 IMAD R3, R56, R89, R0 ;  /* 0x000000593803a224 */ /* 0x004fe200078e0200 */
[----:B------:R-:W-:Y:S04]  /*39d0*/  BSSY B1, `(.L_x_107) ;  /* 0x0000006000017945 */ /* 0x000fe80003800000 */
[----:B------:R2:W-:Y:S01]  /*39e0*/  @!P2 STG.E.U8 desc[UR36][R4.64+0x40], R3 ;  /* 0x000040030400a986 */ /* 0x0005e2000c101124 */
[----:B------:R-:W-:Y:S05]  /*39f0*/  @P3 BRA `(.L_x_108) ;  /* 0x00000000000c3947 */ /* 0x000fea0003800000 */
[----:B------:R-:W2:Y:S02]  /*3a00*/  LDG.E.U8 R100, desc[UR36][R8.64+0x41] ;  /* 0x0000412408647981 */ /* 0x000ea4000c1e1100 */
[----:B--2---:R-:W-:-:S05]  /*3a10*/  PRMT R3, R100, 0x8880, RZ ;  /* 0x0000888064037816 */ /* 0x004fca00000000ff */
[----:B------:R-:W-:-:S07]  /*3a20*/  IMAD R0, R3, R90, RZ ;  /* 0x0000005a03007224 */ /* 0x000fce00078e02ff */
.L_x_108:
[----:B------:R-:W-:Y:S05]  /*3a30*/  BSYNC B1 ;  /* 0x0000000000017941 */ /* 0x000fea0003800000 */
.L_x_107:
[----:B------:R-:W-:Y:S01]  /*3a40*/  @!P3 IMAD R57, R57, R89, R0 ;  /* 0x000000593939b224 */ /* 0x000fe200078e0200 */
[----:B------:R-:W-:Y:S04]  /*3a50*/  BSSY B1, `(.L_x_109) ;  /* 0x0000006000017945 */ /* 0x000fe80003800000 */
[----:B------:R0:W-:Y:S01]  /*3a60*/  @!P3 STG.E.U8 desc[UR36][R4.64+0x41], R57 ;  /* 0x000041390400b986 */ /* 0x0001e2000c101124 */
[----:B------:R-:W-:Y:S05]  /*3a70*/  @P4 BRA `(.L_x_110) ;  /* 0x00000000000c4947 */ /* 0x000fea0003800000 */
[----:B------:R-:W2:Y:S02]  /*3a80*/  LDG.E.U8 R100, desc[UR36][R10.64+0x40] ;  /* 0x000040240a647981 */ /* 0x000ea4000c1e1100 */
[----:B--2---:R-:W-:-:S05]  /*3a90*/  PRMT R3, R100, 0x8880, RZ ;  /* 0x0000888064037816 */ /* 0x004fca00000000ff */
[----:B------:R-:W-:-:S07]  /*3aa0*/  IMAD R0, R3, R90, RZ ;  /* 0x0000005a03007224 */ /* 0x000fce00078e02ff */
.L_x_110:
[----:B------:R-:W-:Y:S05]  /*3ab0*/  BSYNC B1 ;  /* 0x0000000000017941 */ /* 0x000fea0003800000 */
.L_x_109:
        /* <DEDUP_REMOVED lines=10> */
.L_x_112:
[----:B------:R-:W-:Y:S05]  /*3b60*/  BSYNC B1 ;  /* 0x0000000000017941 */ /* 0x000fea0003800000 */
.L_x_111:
[----:B------:R-:W-:Y:S01]  /*3b70*/  @!P2 IMAD R59, R59, R89, R0 ;  /* 0x000000593b3ba224 */ /* 0x000fe200078e0200 */
[----:B------:R-:W-:Y:S04]  /*3b80*/  BSSY B1, `(.L_x_113) ;  /* 0x0000006000017945 */ /* 0x000fe80003800000 */
[----:B------:R0:W-:Y:S01]  /*3b90*/  @!P2 STG.E.U8 desc[UR36][R6.64+0x41], R59 ;  /* 0x0000413b0600a986 */ /* 0x0001e2000c101124 */
[----:B------:R-:W-:Y:S05]  /*3ba0*/  @P3 BRA `(.L_x_114) ;  /* 0x00000000000c3947 */ /* 0x000fea0003800000 */
[----:B------:R-:W2:Y:S02]  /*3bb0*/  LDG.E.U8 R100, desc[UR36][R8.64+0x48] ;  /* 0x0000482408647981 */ /* 0x000ea4000c1e1100 */
[----:B--2---:R-:W-:-:S05]  /*3bc0*/  PRMT R3, R100, 0x8880, RZ ;  /* 0x0000888064037816 */ /* 0x004fca00000000ff */
[----:B------:R-:W-:-:S07]  /*3bd0*/  IMAD R0, R3, R90, RZ ;  /* 0x0000005a03007224 */ /* 0x000fce00078e02ff */
.L_x_114:
[----:B------:R-:W-:Y:S05]  /*3be0*/  BSYNC B1 ;  /* 0x0000000000017941 */ /* 0x000fea0003800000 */
.L_x_113:
[----:B--2---:R-:W-:Y:S01]  /*3bf0*/  @!P3 IMAD R3, R60, R89, R0 ;  /* 0x000000593c03b224 */ /* 0x004fe200078e0200 */
[----:B------:R-:W-:Y:S04]  /*3c00*/  BSSY B1, `(.L_x_115) ;  /* 0x0000006000017945 */ /* 0x000fe80003800000 */
[----:B------:R2:W-:Y:S01]  /*3c10*/  @!P3 STG.E.U8 desc[UR36][R4.64+0x48], R3 ;  /* 0x000048030400b986 */ /* 0x0005e2000c101124 */
[----:B------:R-:W-:Y:S05]  /*3c20*/  @P4 BRA `(.L_x_116) ;  /* 0x00000000000c4947 */ /* 0x000fea0003800000 */
[----:B------:R-:W2:Y:S02]  /*3c30*/  LDG.E.U8 R100, desc[UR36][R8.64+0x49] ;  /* 0x0000492408647981 */ /* 0x000ea4000c1e1100 */
[----:B--2---:R-:W-:-:S05]  /*3c40*/  PRMT R3, R100, 0x8880, RZ ;  /* 0x0000888064037816 */ /* 0x004fca00000000ff */
[----:B------:R-:W-:-:S07]  /*3c50*/  IMAD R0, R3, R90, RZ ;  /* 0x0000005a03007224 */ /* 0x000fce00078e02ff */
.L_x_116:
[----:B------:R-:W-:Y:S05]  /*3c60*/  BSYNC B1 ;  /* 0x0000000000017941 */ /* 0x000fea0003800000 */
.L_x_115:
        /* <DEDUP_REMOVED lines=10> */
.L_x_118:
[----:B------:R-:W-:Y:S05]  /*3d10*/  BSYNC B1 ;  /* 0x0000000000017941 */ /* 0x000fea0003800000 */
.L_x_117:
[----:B--2---:R-:W-:Y:S01]  /*3d20*/  @!P2 IMAD R3, R62, R89, R0 ;  /* 0x000000593e03a224 */ /* 0x004fe200078e0200 */
[----:B------:R-:W-:Y:S04]  /*3d30*/  BSSY B1, `(.L_x_119) ;  /* 0x0000006000017945 */ /* 0x000fe80003800000 */
[----:B------:R2:W-:Y:S01]  /*3d40*/  @!P2 STG.E.U8 desc[UR36][R6.64+0x48], R3 ;  /* 0x000048030600a986 */ /* 0x0005e2000c101124 */
[----:B------:R-:W-:Y:S05]  /*3d50*/  @P3 BRA `(.L_x_120) ;  /* 0x00000000000c3947 */ /* 0x000fea0003800000 */
[----:B------:R-:W2:Y:S02]  /*3d60*/  LDG.E.U8 R100, desc[UR36][R10.64+0x49] ;  /* 0x000049240a647981 */ /* 0x000ea4000c1e1100 */
[----:B--2---:R-:W-:-:S05]  /*3d70*/  PRMT R3, R100, 0x8880, RZ ;  /* 0x0000888064037816 */ /* 0x004fca00000000ff */
[----:B------:R-:W-:-:S07]  /*3d80*/  IMAD R0, R3, R90, RZ ;  /* 0x0000005a03007224 */ /* 0x000fce00078e02ff */
.L_x_120:
[----:B------:R-:W-:Y:S05]  /*3d90*/  BSYNC B1 ;  /* 0x0000000000017941 */ /* 0x000fea0003800000 */
.L_x_119:
[----:B------:R-:W-:Y:S01]  /*3da0*/  @!P3 IMAD R63, R63, R89, R0 ;  /* 0x000000593f3fb224 */ /* 0x000fe200078e0200 */
[----:B------:R-:W-:Y:S04]  /*3db0*/  BSSY B1, `(.L_x_121) ;  /* 0x0000006000017945 */ /* 0x000fe80003800000 */
[----:B------:R0:W-:Y:S01]  /*3dc0*/  @!P3 STG.E.U8 desc[UR36][R6.64+0x49], R63 ;  /* 0x0000493f0600b986 */ /* 0x0001e2000c101124 */
[----:B------:R-:W-:Y:S05]  /*3dd0*/  @P4 BRA `(.L_x_122) ;  /* 0x00000000000c4947 */ /* 0x000fea0003800000 */
[----:B------:R-:W2:Y:S02]  /*3de0*/  LDG.E.U8 R100, desc[UR36][R8.64+0x50] ;  /* 0x0000502408647981 */ /* 0x000ea4000c1e1100 */
[----:B--2---:R-:W-:-:S05]  /*3df0*/  PRMT R3, R100, 0x8880, RZ ;  /* 0x0000888064037816 */ /* 0x004fca00000000ff */
[----:B------:R-:W-:-:S07]  /*3e00*/  IMAD R0, R3, R90, RZ ;  /* 0x0000005a03007224 */ /* 0x000fce00078e02ff */
.L_x_122:
[----:B------:R-:W-:Y:S05]  /*3e10*/  BSYNC B1 ;  /* 0x0000000000017941 */ /* 0x000fea0003800000 */
.L_x_121:
        /* <DEDUP_REMOVED lines=10> */
.L_x_124:
[----:B------:R-:W-:Y:S05]  /*3ec0*/  BSYNC B1 ;  /* 0x0000000000017941 */ /* 0x000fea0003800000 */
.L_x_123:
[----:B------:R-:W-:Y:S01]  /*3ed0*/  @!P2 IMAD R65, R65, R89, R0 ;  /* 0x000000594141a224 */ /* 0x000fe200078e0200 */
[----:B------:R-:W-:Y:S04]  /*3ee0*/  BSSY B1, `(.L_x_125) ;  /* 0x0000006000017945 */ /* 0x000fe80003800000 */
[----:B------:R0:W-:Y:S01]  /*3ef0*/  @!P2 STG.E.U8 desc[UR36][R4.64+0x51], R65 ;  /* 0x000051410400a986 */ /* 0x0001e2000c101124 */
[----:B------:R-:W-:Y:S05]  /*3f00*/  @P3 BRA `(.L_x_126) ;  /* 0x00000000000c3947 */ /* 0x000fea0003800000 */
[----:B------:R-:W2:Y:S02]  /*3f10*/  LDG.E.U8 R100, desc[UR36][R10.64+0x50] ;  /* 0x000050240a647981 */ /* 0x000ea4000c1e1100 */
[----:B--2---:R-:W-:-:S05]  /*3f20*/  PRMT R3, R100, 0x8880, RZ ;  /* 0x0000888064037816 */ /* 0x004fca00000000ff */
[----:B------:R-:W-:-:S07]  /*3f30*/  IMAD R0, R3, R90, RZ ;  /* 0x0000005a03007224 */ /* 0x000fce00078e02ff */
.L_x_126:
[----:B------:R-:W-:Y:S05]  /*3f40*/  BSYNC B1 ;  /* 0x0000000000017941 */ /* 0x000fea0003800000 */
.L_x_125:
[----:B--2---:R-:W-:Y:S01]  /*3f50*/  @!P3 IMAD R3, R66, R89, R0 ;  /* 0x000000594203b224 */ /* 0x004fe200078e0200 */
[----:B------:R-:W-:Y:S04]  /*3f60*/  BSSY B1, `(.L_x_127) ;  /* 0x0000006000017945 */ /* 0x000fe80003800000 */
[----:B------:R2:W-:Y:S01]  /*3f70*/  @!P3 STG.E.U8 desc[UR36][R6.64+0x50], R3 ;  /* 0x000050030600b986 */ /* 0x0005e2000c101124 */
[----:B------:R-:W-:Y:S05]  /*3f80*/  @P4 BRA `(.L_x_128) ;  /* 0x00000000000c4947 */ /* 0x000fea0003800000 */
[----:B------:R-:W2:Y:S02]  /*3f90*/  LDG.E.U8 R100, desc[UR36][R10.64+0x51] ;  /* 0x000051240a647981 */ /* 0x000ea4000c1e1100 */
[----:B--2---:R-:W-:-:S05]  /*3fa0*/  PRMT R3, R100, 0x8880, RZ ;  /* 0x0000888064037816 */ /* 0x004fca00000000ff */
[----:B------:R-:W-:-:S07]  /*3fb0*/  IMAD R0, R3, R90, RZ ;  /* 0x0000005a03007224 */ /* 0x000fce00078e02ff */
.L_x_128:
[----:B------:R-:W-:Y:S05]  /*3fc0*/  BSYNC B1 ;  /* 0x0000000000017941 */ /* 0x000fea0003800000 */
.L_x_127:
        /* <DEDUP_REMOVED lines=10> */
.L_x_130:
[----:B------:R-:W-:Y:S05]  /*4070*/  BSYNC B1 ;  /* 0x0000000000017941 */ /* 0x000fea0003800000 */
.L_x_129:
[----:B--2---:R-:W-:Y:S01]  /*4080*/  @!P2 IMAD R3, R68, R89, R0 ;  /* 0x000000594403a224 */ /* 0x004fe200078e0200 */
[----:B------:R-:W-:Y:S04]  /*4090*/  BSSY B1, `(.L_x_131) ;  /* 0x0000006000017945 */ /* 0x000fe80003800000 */
[----:B------:R2:W-:Y:S01]  /*40a0*/  @!P2 STG.E.U8 desc[UR36][R4.64+0x58], R3 ;  /* 0x000058030400a986 */ /* 0x0005e2000c101124 */
[----:B------:R-:W-:Y:S05]  /*40b0*/  @P3 BRA `(.L_x_132) ;  /* 0x00000000000c3947 */ /* 0x000fea0003800000 */
[----:B------:R-:W2:Y:S02]  /*40c0*/  LDG.E.U8 R100, desc[UR36][R8.64+0x59] ;  /* 0x0000592408647981 */ /* 0x000ea4000c1e1100 */
[----:B--2---:R-:W-:-:S05]  /*40d0*/  PRMT R3, R100, 0x8880, RZ ;  /* 0x0000888064037816 */ /* 0x004fca00000000ff */
[----:B------:R-:W-:-:S07]  /*40e0*/  IMAD R0, R3, R90, RZ ;  /* 0x0000005a03007224 */ /* 0x000fce00078e02ff */
.L_x_132:
[----:B------:R-:W-:Y:S05]  /*40f0*/  BSYNC B1 ;  /* 0x0000000000017941 */ /* 0x000fea0003800000 */
.L_x_131:
[----:B------:R-:W-:Y:S01]  /*4100*/  @!P3 IMAD R69, R69, R89, R0 ;  /* 0x000000594545b224 */ /* 0x000fe200078e0200 */
[----:B------:R-:W-:Y:S04]  /*4110*/  BSSY B1, `(.L_x_133) ;  /* 0x0000006000017945 */ /* 0x000fe80003800000 */
[----:B------:R0:W-:Y:S01]  /*4120*/  @!P3 STG.E.U8 desc[UR36][R4.64+0x59], R69 ;  /* 0x000059450400b986 */ /* 0x0001e2000c101124 */
[----:B------:R-:W-:Y:S05]  /*4130*/  @P4 BRA `(.L_x_134) ;  /* 0x00000000000c4947 */ /* 0x000fea0003800000 */
[----:B------:R-:W2:Y:S02]  /*4140*/  LDG.E.U8 R100, desc[UR36][R10.64+0x58] ;  /* 0x000058240a647981 */ /* 0x000ea4000c1e1100 */
[----:B--2---:R-:W-:-:S05]  /*4150*/  PRMT R3, R100, 0x8880, RZ ;  /* 0x0000888064037816 */ /* 0x004fca00000000ff */
[----:B------:R-:W-:-:S07]  /*4160*/  IMAD R0, R3, R90, RZ ;  /* 0x0000005a03007224 */ /* 0x000fce00078e02ff */
.L_x_134:
[----:B------:R-:W-:Y:S05]  /*4170*/  BSYNC B1 ;  /* 0x0000000000017941 */ /* 0x000fea0003800000 */
.L_x_133:
        /* <DEDUP_REMOVED lines=10> */
.L_x_136:
[----:B------:R-:W-:Y:S05]  /*4220*/  BSYNC B1 ;  /* 0x0000000000017941 */ /* 0x000fea0003800000 */
.L_x_135:
[----:B------:R-:W-:Y:S01]  /*4230*/  @!P2 IMAD R71, R71, R89, R0 ;  /* 0x000000594747a224 */ /* 0x000fe200078e0200 */
[----:B------:R-:W-:Y:S04]  /*4240*/  BSSY B1, `(.L_x_137) ;  /* 0x0000006000017945 */ /* 0x000fe80003800000 */
[----:B------:R0:W-:Y:S01]  /*4250*/  @!P2 STG.E.U8 desc[UR36][R6.64+0x59], R71 ;  /* 0x000059470600a986 */ /* 0x0001e2000c101124 */
[----:B------:R-:W-:Y:S05]  /*4260*/  @P3 BRA `(.L_x_138) ;  /* 0x00000000000c3947 */ /* 0x000fea0003800000 */
[----:B------:R-:W2:Y:S02]  /*4270*/  LDG.E.U8 R100, desc[UR36][R8.64+0x60] ;  /* 0x0000602408647981 */ /* 0x000ea4000c1e1100 */
[----:B--2---:R-:W-:-:S05]  /*4280*/  PRMT R3, R100, 0x8880, RZ ;  /* 0x0000888064037816 */ /* 0x004fca00000000ff */
[----:B------:R-:W-:-:S07]  /*4290*/  IMAD R0, R3, R90, RZ ;  /* 0x0000005a03007224 */ /* 0x000fce00078e02ff */
.L_x_138:
[----:B------:R-:W-:Y:S05]  /*42a0*/  BSYNC B1 ;  /* 0x0000000000017941 */ /* 0x000fea0003800000 */
.L_x_137:
[----:B--2---:R-:W-:Y:S01]  /*42b0*/  @!P3 IMAD R3, R72, R89, R0 ;  /* 0x000000594803b224 */ /* 0x004fe200078e0200 */
[----:B------:R-:W-:Y:S04]  /*42c0*/  BSSY B1, `(.L_x_139) ;  /* 0x0000006000017945 */ /* 0x000fe80003800000 */
[----:B------:R2:W-:Y:S01]  /*42d0*/  @!P3 STG.E.U8 desc[UR36][R4.64+0x60], R3 ;  /* 0x000060030400b986 */ /* 0x0005e2000c101124 */
[----:B------:R-:W-:Y:S05]  /*42e0*/  @P4 BRA `(.L_x_140) ;  /* 0x00000000000c4947 */ /* 0x000fea0003800000 */
[----:B------:R-:W2:Y:S02]  /*42f0*/  LDG.E.U8 R100, desc[UR36][R8.64+0x61] ;  /* 0x0000612408647981 */ /* 0x000ea4000c1e1100 */
[----:B--2---:R-:W-:-:S05]  /*4300*/  PRMT R3, R100, 0x8880, RZ ;  /* 0x0000888064037816 */ /* 0x004fca00000000ff */
[----:B------:R-:W-:-:S07]  /*4310*/  IMAD R0, R3, R90, RZ ;  /* 0x0000005a03007224 */ /* 0x000fce00078e02ff */
.L_x_140:
[----:B------:R-:W-:Y:S05]  /*4320*/  BSYNC B1 ;  /* 0x0000000000017941 */ /* 0x000fea0003800000 */
.L_x_139:
        /* <DEDUP_REMOVED lines=10> */
.L_x_142:
[----:B------:R-:W-:Y:S05]  /*43d0*/  BSYNC B1 ;  /* 0x0000000000017941 */ /* 0x000fea0003800000 */
.L_x_141:
[----:B--2---:R-:W-:Y:S01]  /*43e0*/  @!P2 IMAD R3, R74, R89, R0 ;  /* 0x000000594a03a224 */ /* 0x004fe200078e0200 */
[----:B------:R-:W-:Y:S04]  /*43f0*/  BSSY B1, `(.L_x_143) ;  /* 0x0000006000017945 */ /* 0x000fe80003800000 */
[----:B------:R2:W-:Y:S01]  /*4400*/  @!P2 STG.E.U8 desc[UR36][R6.64+0x60], R3 ;  /* 0x000060030600a986 */ /* 0x0005e2000c101124 */
[----:B------:R-:W-:Y:S05]  /*4410*/  @P3 BRA `(.L_x_144) ;  /* 0x00000000000c3947 */ /* 0x000fea0003800000 */
[----:B------:R-:W2:Y:S02]  /*4420*/  LDG.E.U8 R100, desc[UR36][R10.64+0x61] ;  /* 0x000061240a647981 */ /* 0x000ea4000c1e1100 */
[----:B--2---:R-:W-:-:S05]  /*4430*/  PRMT R3, R100, 0x8880, RZ ;  /* 0x0000888064037816 */ /* 0x004fca00000000ff */
[----:B------:R-:W-:-:S07]  /*4440*/  IMAD R0, R3, R90, RZ ;  /* 0x0000005a03007224 */ /* 0x000fce00078e02ff */
.L_x_144:
[----:B------:R-:W-:Y:S05]  /*4450*/  BSYNC B1 ;  /* 0x0000000000017941 */ /* 0x000fea0003800000 */
.L_x_143:
[----:B------:R-:W-:Y:S01]  /*4460*/  @!P3 IMAD R75, R75, R89, R0 ;  /* 0x000000594b4bb224 */ /* 0x000fe200078e0200 */
[----:B------:R-:W-:Y:S04]  /*4470*/  BSSY B1, `(.L_x_145) ;  /* 0x0000006000017945 */ /* 0x000fe80003800000 */
[----:B------:R0:W-:Y:S01]  /*4480*/  @!P3 STG.E.U8 desc[UR36][R6.64+0x61], R75 ;  /* 0x0000614b0600b986 */ /* 0x0001e2000c101124 */
[----:B------:R-:W-:Y:S05]  /*4490*/  @P4 BRA `(.L_x_146) ;  /* 0x00000000000c4947 */ /* 0x000fea0003800000 */
[----:B------:R-:W2:Y:S02]  /*44a0*/  LDG.E.U8 R100, desc[UR36][R8.64+0x68] ;  /* 0x0000682408647981 */ /* 0x000ea4000c1e1100 */
[----:B--2---:R-:W-:-:S05]  /*44b0*/  PRMT R3, R100, 0x8880, RZ ;  /* 0x0000888064037816 */ /* 0x004fca00000000ff */
[----:B------:R-:W-:-:S07]  /*44c0*/  IMAD R0, R3, R90, RZ ;  /* 0x0000005a03007224 */ /* 0x000fce00078e02ff */
.L_x_146:
[----:B------:R-:W-:Y:S05]  /*44d0*/  BSYNC B1 ;  /* 0x0000000000017941 */ /* 0x000fea0003800000 */
.L_x_145:
        /* <DEDUP_REMOVED lines=10> */
.L_x_148:
[----:B------:R-:W-:Y:S05]  /*4580*/  BSYNC B1 ;  /* 0x0000000000017941 */ /* 0x000fea0003800000 */
.L_x_147:
[----:B------:R-:W-:Y:S01]  /*4590*/  @!P2 IMAD R77, R77, R89, R0 ;  /* 0x000000594d4da224 */ /* 0x000fe200078e0200 */
[----:B------:R-:W-:Y:S04]  /*45a0*/  BSSY B1, `(.L_x_149) ;  /* 0x0000006000017945 */ /* 0x000fe80003800000 */
[----:B------:R0:W-:Y:S01]  /*45b0*/  @!P2 STG.E.U8 desc[UR36][R4.64+0x69], R77 ;  /* 0x0000694d0400a986 */ /* 0x0001e2000c101124 */
[----:B------:R-:W-:Y:S05]  /*45c0*/  @P3 BRA `(.L_x_150) ;  /* 0x00000000000c3947 */ /* 0x000fea0003800000 */
[----:B------:R-:W2:Y:S02]  /*45d0*/  LDG.E.U8 R100, desc[UR36][R10.64+0x68] ;  /* 0x000068240a647981 */ /* 0x000ea4000c1e1100 */
[----:B--2---:R-:W-:-:S05]  /*45e0*/  PRMT R3, R100, 0x8880, RZ ;  /* 0x0000888064037816 */ /* 0x004fca00000000ff */
[----:B------:R-:W-:-:S07]  /*45f0*/  IMAD R0, R3, R90, RZ ;  /* 0x0000005a03007224 */ /* 0x000fce00078e02ff */
.L_x_150:
[----:B------:R-:W-:Y:S05]  /*4600*/  BSYNC B1 ;  /* 0x0000000000017941 */ /* 0x000fea0003800000 */
.L_x_149:
[----:B--2---:R-:W-:Y:S01]  /*4610*/  @!P3 IMAD R3, R78, R89, R0 ;  /* 0x000000594e03b224 */ /* 0x004fe200078e0200 */
[----:B------:R-:W-:Y:S04]  /*4620*/  BSSY B1, `(.L_x_151) ;  /* 0x0000006000017945 */ /* 0x000fe80003800000 */
[----:B------:R2:W-:Y:S01]  /*4630*/  @!P3 STG.E.U8 desc[UR36][R6.64+0x68], R3 ;  /* 0x000068030600b986 */ /* 0x0005e2000c101124 */
[----:B------:R-:W-:Y:S05]  /*4640*/  @P4 BRA `(.L_x_152) ;  /* 0x00000000000c4947 */ /* 0x000fea0003800000 */
[----:B------:R-:W2:Y:S02]  /*4650*/  LDG.E.U8 R100, desc[UR36][R10.64+0x69] ;  /* 0x000069240a647981 */ /* 0x000ea4000c1e1100 */
[----:B--2---:R-:W-:-:S05]  /*4660*/  PRMT R3, R100, 0x8880, RZ ;  /* 0x0000888064037816 */ /* 0x004fca00000000ff */
[----:B------:R-:W-:-:S07]  /*4670*/  IMAD R0, R3, R90, RZ ;  /* 0x0000005a03007224 */ /* 0x000fce00078e02ff */
.L_x_152:
[----:B------:R-:W-:Y:S05]  /*4680*/  BSYNC B1 ;  /* 0x0000000000017941 */ /* 0x000fea0003800000 */
.L_x_151:
        /* <DEDUP_REMOVED lines=10> */
.L_x_154:
[----:B------:R-:W-:Y:S05]  /*4730*/  BSYNC B1 ;  /* 0x0000000000017941 */ /* 0x000fea0003800000 */
.L_x_153:
[----:B--2---:R-:W-:Y:S01]  /*4740*/  @!P2 IMAD R3, R80, R89, R0 ;  /* 0x000000595003a224 */ /* 0x004fe200078e0200 */
[----:B------:R-:W-:Y:S04]  /*4750*/  BSSY B1, `(.L_x_155) ;  /* 0x0000006000017945 */ /* 0x000fe80003800000 */
[----:B------:R2:W-:Y:S01]  /*4760*/  @!P2 STG.E.U8 desc[UR36][R4.64+0x70], R3 ;  /* 0x000070030400a986 */ /* 0x0005e2000c101124 */
[----:B------:R-:W-:Y:S05]  /*4770*/  @P3 BRA `(.L_x_156) ;  /* 0x00000000000c3947 */ /* 0x000fea0003800000 */
[----:B------:R-:W2:Y:S02]  /*4780*/  LDG.E.U8 R100, desc[UR36][R8.64+0x71] ;  /* 0x0000712408647981 */ /* 0x000ea4000c1e1100 */
[----:B--2---:R-:W-:-:S05]  /*4790*/  PRMT R3, R100, 0x8880, RZ ;  /* 0x0000888064037816 */ /* 0x004fca00000000ff */
[----:B------:R-:W-:-:S07]  /*47a0*/  IMAD R0, R3, R90, RZ ;  /* 0x0000005a03007224 */ /* 0x000fce00078e02ff */
.L_x_156:
[----:B------:R-:W-:Y:S05]  /*47b0*/  BSYNC B1 ;  /* 0x0000000000017941 */ /* 0x000fea0003800000 */
.L_x_155:
[----:B------:R-:W-:Y:S01]  /*47c0*/  @!P3 IMAD R81, R81, R89, R0 ;  /* 0x000000595151b224 */ /* 0x000fe200078e0200 */
[----:B------:R-:W-:Y:S04]  /*47d0*/  BSSY B1, `(.L_x_157) ;  /* 0x0000006000017945 */ /* 0x000fe80003800000 */
[----:B------:R0:W-:Y:S01]  /*47e0*/  @!P3 STG.E.U8 desc[UR36][R4.64+0x71], R81 ;  /* 0x000071510400b986 */ /* 0x0001e2000c101124 */
[----:B------:R-:W-:Y:S05]  /*47f0*/  @P4 BRA `(.L_x_158) ;  /* 0x00000000000c4947 */ /* 0x000fea0003800000 */
[----:B------:R-:W2:Y:S02]  /*4800*/  LDG.E.U8 R100, desc[UR36][R10.64+0x70] ;  /* 0x000070240a647981 */ /* 0x000ea4000c1e1100 */
[----:B--2---:R-:W-:-:S05]  /*4810*/  PRMT R3, R100, 0x8880, RZ ;  /* 0x0000888064037816 */ /* 0x004fca00000000ff */
[----:B------:R-:W-:-:S07]  /*4820*/  IMAD R0, R3, R90, RZ ;  /* 0x0000005a03007224 */ /* 0x000fce00078e02ff */
.L_x_158:
[----:B------:R-:W-:Y:S05]  /*4830*/  BSYNC B1 ;  /* 0x0000000000017941 */ /* 0x000fea0003800000 */
.L_x_157:
[C---:B------:R-:W-:Y:S01]  /*4840*/  ISETP.LT.OR P2, PT, R19.reuse, 0x72, !P0 ;  /* 0x000000721300780c */ /* 0x040fe20004741670 */
[----:B--2---:R-:W-:Y:S01]  /*4850*/  @!P4 IMAD R3, R82, R89, R0 ;  /* 0x000000595203c224 */ /* 0x004fe200078e0200 */
[----:B------:R-:W-:Y:S01]  /*4860*/  BSSY B1, `(.L_x_159) ;  /* 0x0000009000017945 */ /* 0x000fe20003800000 */
[C---:B------:R-:W-:Y:S02]  /*4870*/  ISETP.LT.OR P3, PT, R19.reuse, 0x79, !P1 ;  /* 0x000000791300780c */ /* 0x040fe40004f61670 */
[C---:B------:R-:W-:Y:S01]  /*4880*/  ISETP.LT.OR P1, PT, R19.reuse, 0x7a, !P1 ;  /* 0x0000007a1300780c */ /* 0x040fe20004f21670 */
[----:B------:R2:W-:Y:S01]  /*4890*/  @!P4 STG.E.U8 desc[UR36][R6.64+0x70], R3 ;  /* 0x000070030600c986 */ /* 0x0005e2000c101124 */
[----:B------:R-:W-:-:S06]  /*48a0*/  ISETP.LT.OR P4, PT, R19, 0x79, !P0 ;  /* 0x000000791300780c */ /* 0x000fcc0004781670 */
[----:B------:R-:W-:Y:S07]  /*48b0*/  @P2 BRA `(.L_x_160) ;  /* 0x00000000000c2947 */ /* 0x000fee0003800000 */
[----:B------:R-:W2:Y:S02]  /*48c0*/  LDG.E.U8 R100, desc[UR36][R10.64+0x71] ;  /* 0x000071240a647981 */ /* 0x000ea4000c1e1100 */
[----:B--2---:R-:W-:-:S05]  /*48d0*/  PRMT R3, R100, 0x8880, RZ ;  /* 0x0000888064037816 */ /* 0x004fca00000000ff */
[----:B------:R-:W-:-:S07]  /*48e0*/  IMAD R0, R3, R90, RZ ;  /* 0x0000005a03007224 */ /* 0x000fce00078e02ff */
.L_x_160:
[----:B------:R-:W-:Y:S05]  /*48f0*/  BSYNC B1 ;  /* 0x0000000000017941 */ /* 0x000fea0003800000 */
.L_x_159:
[----:B------:R-:W-:Y:S01]  /*4900*/  @!P2 IMAD R83, R83, R89, R0 ;  /* 0x000000595353a224 */ /* 0x000fe200078e0200 */
[----:B------:R-:W-:Y:S04]  /*4910*/  BSSY B1, `(.L_x_161) ;  /* 0x0000006000017945 */ /* 0x000fe80003800000 */
[----:B------:R0:W-:Y:S01]  /*4920*/  @!P2 STG.E.U8 desc[UR36][R6.64+0x71], R83 ;  /* 0x000071530600a986 */ /* 0x0001e2000c101124 */
[----:B------:R-:W-:Y:S05]  /*4930*/  @P3 BRA `(.L_x_162) ;  /* 0x00000000000c3947 */ /* 0x000fea0003800000 */
[----:B------:R-:W2:Y:S02]  /*4940*/  LDG.E.U8 R100, desc[UR36][R8.64+0x78] ;  /* 0x0000782408647981 */ /* 0x000ea4000c1e1100 */
[----:B--2---:R-:W-:-:S05]  /*4950*/  PRMT R3, R100, 0x8880, RZ ;  /* 0x0000888064037816 */ /* 0x004fca00000000ff */
[----:B------:R-:W-:-:S07]  /*4960*/  IMAD R0, R3, R90, RZ ;  /* 0x0000005a03007224 */ /* 0x000fce00078e02ff */
.L_x_162:
[----:B------:R-:W-:Y:S05]  /*4970*/  BSYNC B1 ;  /* 0x0000000000017941 */ /* 0x000fea0003800000 */
.L_x_161:
[----:B--2---:R-:W-:Y:S01]  /*4980*/  @!P3 IMAD R3, R84, R89, R0 ;  /* 0x000000595403b224 */ /* 0x004fe200078e0200 */
[----:B------:R-:W-:Y:S04]  /*4990*/  BSSY B1, `(.L_x_163) ;  /* 0x0000006000017945 */ /* 0x000fe80003800000 */
[----:B------:R2:W-:Y:S01]  /*49a0*/  @!P3 STG.E.U8 desc[UR36][R4.64+0x78], R3 ;  /* 0x000078030400b986 */ /* 0x0005e2000c101124 */
[----:B------:R-:W-:Y:S05]  /*49b0*/  @P1 BRA `(.L_x_164) ;  /* 0x00000000000c1947 */ /* 0x000fea0003800000 */
[----:B------:R-:W2:Y:S02]  /*49c0*/  LDG.E.U8 R100, desc[UR36][R8.64+0x79] ;  /* 0x0000792408647981 */ /* 0x000ea4000c1e1100 */
[----:B--2---:R-:W-:-:S05]  /*49d0*/  PRMT R3, R100, 0x8880, RZ ;  /* 0x0000888064037816 */ /* 0x004fca00000000ff */
[----:B------:R-:W-:-:S07]  /*49e0*/  IMAD R0, R3, R90, RZ ;  /* 0x0000005a03007224 */ /* 0x000fce00078e02ff */
.L_x_164:
[----:B------:R-:W-:Y:S05]  /*49f0*/  BSYNC B1 ;  /* 0x0000000000017941 */ /* 0x000fea0003800000 */
.L_x_163:
[----:B------:R-:W-:Y:S01]  /*4a00*/  @!P1 IMAD R85, R85, R89, R0 ;  /* 0x0000005955559224 */ /* 0x000fe200078e0200 */
[----:B------:R-:W-:Y:S04]  /*4a10*/  BSSY B1, `(.L_x_165) ;  /* 0x0000006000017945 */ /* 0x000fe80003800000 */
[----:B------:R0:W-:Y:S01]  /*4a20*/  @!P1 STG.E.U8 desc[UR36][R4.64+0x79], R85 ;  /* 0x0000795504009986 */ /* 0x0001e2000c101124 */
[----:B------:R-:W-:Y:S05]  /*4a30*/  @P4 BRA `(.L_x_166) ;  /* 0x00000000000c4947 */ /* 0x000fea0003800000 */
[----:B------:R-:W2:Y:S02]  /*4a40*/  LDG.E.U8 R100, desc[UR36][R10.64+0x78] ;  /* 0x000078240a647981 */ /* 0x000ea4000c1e1100 */
[----:B--2---:R-:W-:-:S05]  /*4a50*/  PRMT R3, R100, 0x8880, RZ ;  /* 0x0000888064037816 */ /* 0x004fca00000000ff */
[----:B------:R-:W-:-:S07]  /*4a60*/  IMAD R0, R3, R90, RZ ;  /* 0x0000005a03007224 */ /* 0x000fce00078e02ff */
.L_x_166:
[----:B------:R-:W-:Y:S05]  /*4a70*/  BSYNC B1 ;  /* 0x0000000000017941 */ /* 0x000fea0003800000 */
.L_x_165:
[----:B--2---:R-:W-:Y:S01]  /*4a80*/  @!P4 IMAD R3, R86, R89, R0 ;  /* 0x000000595603c224 */ /* 0x004fe200078e0200 */
[----:B------:R-:W-:Y:S01]  /*4a90*/  ISETP.LT.OR P0, PT, R19, 0x7a, !P0 ;  /* 0x0000007a1300780c */ /* 0x000fe20004701670 */
[----:B------:R-:W-:Y:S03]  /*4aa0*/  BSSY B1, `(.L_x_167) ;  /* 0x0000006000017945 */ /* 0x000fe60003800000 */
[----:B------:R2:W-:Y:S09]  /*4ab0*/  @!P4 STG.E.U8 desc[UR36][R6.64+0x78], R3 ;  /* 0x000078030600c986 */ /* 0x0005f2000c101124 */
[----:B------:R-:W-:Y:S05]  /*4ac0*/  @P0 BRA `(.L_x_168) ;  /* 0x00000000000c0947 */ /* 0x000fea0003800000 */
[----:B------:R-:W2:Y:S02]  /*4ad0*/  LDG.E.U8 R100, desc[UR36][R10.64+0x79] ;  /* 0x000079240a647981 */ /* 0x000ea4000c1e1100 */
[----:B--2---:R-:W-:-:S05]  /*4ae0*/  PRMT R3, R100, 0x8880, RZ ;  /* 0x0000888064037816 */ /* 0x004fca00000000ff */
[----:B------:R-:W-:-:S07]  /*4af0*/  IMAD R0, R3, R90, RZ ;  /* 0x0000005a03007224 */ /* 0x000fce00078e02ff */
.L_x_168:
[----:B------:R-:W-:Y:S05]  /*4b00*/  BSYNC B1 ;  /* 0x0000000000017941 */ /* 0x000fea0003800000 */
.L_x_167:
[----:B------:R-:W-:Y:S01]  /*4b10*/  IMAD R87, R87, R89, R0 ;  /* 0x0000005957577224 */ /* 0x000fe200078e0200 */
[----:B------:R-:W-:Y:S06]  /*4b20*/  @P0 BRA `(.L_x_169) ;  /* 0x0000000c00100947 */ /* 0x000fec0003800000 */
[----:B------:R0:W-:Y:S01]  /*4b30*/  STG.E.U8 desc[UR36][R6.64+0x79], R87 ;  /* 0x0000795706007986 */ /* 0x0001e2000c101124 */
[----:B------:R-:W-:Y:S05]  /*4b40*/  BRA `(.L_x_169) ;  /* 0x0000000c00087947 */ /* 0x000fea0003800000 */
.L_x_40:
[C---:B------:R-:W-:Y:S02]  /*4b50*/  ISETP.GE.AND P1, PT, R20.reuse, 0x1, PT ;  /* 0x000000011400780c */ /* 0x040fe40003f26270 */
[----:B------:R-:W-:Y:S02]  /*4b60*/  ISETP.GE.AND P0, PT, R20, 0x9, PT ;  /* 0x000000091400780c */ /* 0x000fe40003f06270 */
[C---:B------:R-:W-:Y:S02]  /*4b70*/  ISETP.LT.OR P3, PT, R19.reuse, 0x1, !P1 ;  /* 0x000000011300780c */ /* 0x040fe40004f61670 */
[C---:B------:R-:W-:Y:S02]  /*4b80*/  ISETP.LT.OR P4, PT, R19.reuse, 0x2, !P1 ;  /* 0x000000021300780c */ /* 0x040fe40004f81670 */
[----:B------:R-:W-:-:S09]  /*4b90*/  ISETP.LT.OR P2, PT, R19, 0x1, !P0 ;  /* 0x000000011300780c */ /* 0x000fd20004741670 */
[-C--:B------:R-:W-:Y:S02]  /*4ba0*/  @!P3 IMAD R3, R24, R89.reuse, RZ ;  /* 0x000000591803b224 */ /* 0x080fe400078e02ff */
[-C--:B------:R-:W-:Y:S02]  /*4bb0*/  @!P4 IMAD R25, R25, R89.reuse, RZ ;  /* 0x000000591919c224 */ /* 0x080fe400078e02ff */
[----:B------:R-:W-:Y:S01]  /*4bc0*/  @!P2 IMAD R9, R26, R89, RZ ;  /* 0x000000591a09a224 */ /* 0x000fe200078e02ff */
[----:B------:R0:W-:Y:S01]  /*4bd0*/  @!P3 STG.E.U8 desc[UR36][R4.64], R3 ;  /* 0x000000030400b986 */ /* 0x0001e2000c101124 */
[----:B------:R-:W-:-:S03]  /*4be0*/  ISETP.LT.OR P3, PT, R19, 0x2, !P0 ;  /* 0x000000021300780c */ /* 0x000fc60004761670 */
[----:B------:R-:W-:Y:S01]  /*4bf0*/  @!P4 STG.E.U8 desc[UR36][R4.64+0x1], R25 ;  /* 0x000001190400c986 */ /* 0x000fe2000c101124 */
[----:B------:R-:W-:-:S03]  /*4c00*/  ISETP.LT.OR P4, PT, R19, 0x9, !P1 ;  /* 0x000000091300780c */ /* 0x000fc60004f81670 */
[----:B------:R1:W-:Y:S01]  /*4c10*/  @!P2 STG.E.U8 desc[UR36][R6.64], R9 ;  /* 0x000000090600a986 */ /* 0x0003e2000c101124 */
[----:B------:R-:W-:-:S05]  /*4c20*/  ISETP.LT.OR P2, PT, R19, 0xa, !P1 ;  /* 0x0000000a1300780c */ /* 0x000fca0004f41670 */
[----:B------:R-:W-:-:S04]  /*4c30*/  @!P3 IMAD R27, R27, R89, RZ ;  /* 0x000000591b1bb224 */ /* 0x000fc800078e02ff */
[-C--:B------:R-:W-:Y:S01]  /*4c40*/  @!P4 IMAD R11, R28, R89.reuse, RZ ;  /* 0x000000591c0bc224 */ /* 0x080fe200078e02ff */
[----:B------:R-:W-:Y:S01]  /*4c50*/  @!P3 STG.E.U8 desc[UR36][R6.64+0x1], R27 ;  /* 0x0000011b0600b986 */ /* 0x000fe2000c101124 */
[----:B------:R-:W-:Y:S02]  /*4c60*/  ISETP.LT.OR P3, PT, R19, 0x9, !P0 ;  /* 0x000000091300780c */ /* 0x000fe40004761670 */
[----:B------:R-:W-:Y:S01]  /*4c70*/  @!P2 IMAD R29, R29, R89, RZ ;  /* 0x000000591d1da224 */ /* 0x000fe200078e02ff */
[----:B------:R2:W-:Y:S01]  /*4c80*/  @!P4 STG.E.U8 desc[UR36][R4.64+0x8], R11 ;  /* 0x0000080b0400c986 */ /* 0x0005e2000c101124 */
[----:B------:R-:W-:-:S03]  /*4c90*/  ISETP.LT.OR P4, PT, R19, 0xa, !P0 ;  /* 0x0000000a1300780c */ /* 0x000fc60004781670 */
[----:B------:R-:W-:Y:S01]  /*4ca0*/  @!P2 STG.E.U8 desc[UR36][R4.64+0x9], R29 ;  /* 0x0000091d0400a986 */ /* 0x000fe2000c101124 */
[----:B------:R-:W-:-:S05]  /*4cb0*/  ISETP.LT.OR P2, PT, R19, 0x11, !P1 ;  /* 0x000000111300780c */ /* 0x000fca0004f41670 */
[----:B0-----:R-:W-:-:S04]  /*4cc0*/  @!P3 IMAD R3, R30, R89, RZ ;  /* 0x000000591e03b224 */ /* 0x001fc800078e02ff */
[-C--:B------:R-:W-:Y:S01]  /*4cd0*/  @!P4 IMAD R31, R31, R89.reuse, RZ ;  /* 0x000000591f1fc224 */ /* 0x080fe200078e02ff */
[----:B------:R0:W-:Y:S01]  /*4ce0*/  @!P3 STG.E.U8 desc[UR36][R6.64+0x8], R3 ;  /* 0x000008030600b986 */ /* 0x0001e2000c101124 */
[C---:B------:R-:W-:Y:S02]  /*4cf0*/  ISETP.LT.OR P3, PT, R19.reuse, 0x12, !P1 ;  /* 0x000000121300780c */ /* 0x040fe40004f61670 */
[----:B-1----:R-:W-:Y:S01]  /*4d00*/  @!P2 IMAD R9, R32, R89, RZ ;  /* 0x000000592009a224 */ /* 0x002fe200078e02ff */
[----:B------:R-:W-:Y:S01]  /*4d10*/  @!P4 STG.E.U8 desc[UR36][R6.64+0x9], R31 ;  /* 0x0000091f0600c986 */ /* 0x000fe2000c101124 */
[----:B------:R-:W-:-:S03]  /*4d20*/  ISETP.LT.OR P4, PT, R19, 0x11, !P0 ;  /* 0x000000111300780c */ /* 0x000fc60004781670 */
[----:B------:R1:W-:Y:S01]  /*4d30*/  @!P2 STG.E.U8 desc[UR36][R4.64+0x10], R9 ;  /* 0x000010090400a986 */ /* 0x0003e2000c101124 */
[----:B------:R-:W-:-:S05]  /*4d40*/  ISETP.LT.OR P2, PT, R19, 0x12, !P0 ;  /* 0x000000121300780c */ /* 0x000fca0004741670 */
[----:B------:R-:W-:-:S04]  /*4d50*/  @!P3 IMAD R33, R33, R89, RZ ;  /* 0x000000592121b224 */ /* 0x000fc800078e02ff */
[-C--:B--2---:R-:W-:Y:S01]  /*4d60*/  @!P4 IMAD R11, R34, R89.reuse, RZ ;  /* 0x00000059220bc224 */ /* 0x084fe200078e02ff */
        /* <DEDUP_REMOVED lines=144> */
[----:B------:R2:W-:Y:S01]  /*5670*/  @!P3 STG.E.U8 desc[UR36][R4.64+0x71], R81 ;  /* 0x000071510400b986 */ /* 0x0005e2000c101124 */
[C---:B------:R-:W-:Y:S02]  /*5680*/  ISETP.LT.OR P3, PT, R19.reuse, 0x79, !P1 ;  /* 0x000000791300780c */ /* 0x040fe40004f61670 */
[C---:B------:R-:W-:Y:S01]  /*5690*/  ISETP.LT.OR P1, PT, R19.reuse, 0x7a, !P1 ;  /* 0x0000007a1300780c */ /* 0x040fe20004f21670 */
[----:B------:R2:W-:Y:S01]  /*56a0*/  @!P4 STG.E.U8 desc[UR36][R6.64+0x70], R11 ;  /* 0x0000700b0600c986 */ /* 0x0005e2000c101124 */
[----:B------:R-:W-:Y:S01]  /*56b0*/  ISETP.LT.OR P4, PT, R19, 0x79, !P0 ;  /* 0x000000791300780c */ /* 0x000fe20004781670 */
[----:B------:R-:W-:Y:S01]  /*56c0*/  @!P2 IMAD R83, R83, R89, RZ ;  /* 0x000000595353a224 */ /* 0x000fe200078e02ff */
[----:B------:R-:W-:-:S04]  /*56d0*/  ISETP.LT.OR P0, PT, R19, 0x7a, !P0 ;  /* 0x0000007a1300780c */ /* 0x000fc80004701670 */
[----:B------:R2:W-:Y:S03]  /*56e0*/  @!P2 STG.E.U8 desc[UR36][R6.64+0x71], R83 ;  /* 0x000071530600a986 */ /* 0x0005e6000c101124 */
[-C--:B0-----:R-:W-:Y:S02]  /*56f0*/  @!P3 IMAD R3, R84, R89.reuse, RZ ;  /* 0x000000595403b224 */ /* 0x081fe400078e02ff */
[-C--:B------:R-:W-:Y:S02]  /*5700*/  @!P1 IMAD R85, R85, R89.reuse, RZ ;  /* 0x0000005955559224 */ /* 0x080fe400078e02ff */
[-C--:B-1----:R-:W-:Y:S01]  /*5710*/  @!P4 IMAD R9, R86, R89.reuse, RZ ;  /* 0x000000595609c224 */ /* 0x082fe200078e02ff */
[----:B------:R2:W-:Y:S01]  /*5720*/  @!P3 STG.E.U8 desc[UR36][R4.64+0x78], R3 ;  /* 0x000078030400b986 */ /* 0x0005e2000c101124 */
[----:B------:R-:W-:-:S03]  /*5730*/  @!P0 IMAD R87, R87, R89, RZ ;  /* 0x0000005957578224 */ /* 0x000fc600078e02ff */
[----:B------:R2:W-:Y:S04]  /*5740*/  @!P1 STG.E.U8 desc[UR36][R4.64+0x79], R85 ;  /* 0x0000795504009986 */ /* 0x0005e8000c101124 */
[----:B------:R2:W-:Y:S04]  /*5750*/  @!P4 STG.E.U8 desc[UR36][R6.64+0x78], R9 ;  /* 0x000078090600c986 */ /* 0x0005e8000c101124 */
[----:B------:R2:W-:Y:S02]  /*5760*/  @!P0 STG.E.U8 desc[UR36][R6.64+0x79], R87 ;  /* 0x0000795706008986 */ /* 0x0005e4000c101124 */
.L_x_169:
[----:B------:R-:W-:Y:S05]  /*5770*/  BSYNC B0 ;  /* 0x0000000000007941 */ /* 0x000fea0003800000 */
.L_x_39:
[----:B012-4-:R-:W2:Y:S01]  /*5780*/  LDL.64 R4, [R1] ;  /* 0x0000000001047983 */ /* 0x017ea20000100a00 */
[----:B------:R-:W-:Y:S01]  /*5790*/  ULDC.64 UR4, c[0x0][0x650] ;  /* 0x0001940000047ab9 */ /* 0x000fe20000000a00 */
[----:B------:R-:W-:Y:S02]  /*57a0*/  IMAD.U32 R0, RZ, RZ, UR44 ;  /* 0x0000002cff007e24 */ /* 0x000fe4000f8e00ff */
[----:B------:R-:W-:Y:S02]  /*57b0*/  IMAD.MOV.U32 R22, RZ, RZ, -0x1 ;  /* 0xffffffffff167424 */ /* 0x000fe400078e00ff */
[----:B------:R0:W-:Y:S01]  /*57c0*/  SYNCS.ARRIVE.TRANS64.A1T0 RZ, [R0+UR47], RZ ;  /* 0x000000ff00ff79a7 */ /* 0x0001e2000810002f */
[----:B------:R-:W-:Y:S02]  /*57d0*/  IMAD.MOV.U32 R19, RZ, RZ, -0x1 ;  /* 0xffffffffff137424 */ /* 0x000fe400078e00ff */
[----:B------:R-:W-:Y:S01]  /*57e0*/  IMAD.MOV.U32 R18, RZ, RZ, -0x1 ;  /* 0xffffffffff127424 */ /* 0x000fe200078e00ff */
[----:B0-----:R-:W-:-:S02]  /*57f0*/  PRMT R0, RZ, 0x7610, R0 ;  /* 0x00007610ff007816 */ /* 0x001fc40000000000 */
[----:B--2---:R-:W-:-:S05]  /*5800*/  LEA R16, P0, R4, R16, 0x1 ;  /* 0x0000001004107211 */ /* 0x004fca00078008ff */
[----:B------:R-:W-:Y:S01]  /*5810*/  IMAD.X R17, R98, 0x1, R17, P0 ;  /* 0x0000000162117824 */ /* 0x000fe200000e0611 */
[----:B------:R-:W-:-:S04]  /*5820*/  ISETP.GE.U32.AND P0, PT, R16, UR4, PT ;  /* 0x0000000410007c0c */ /* 0x000fc8000bf06070 */
[----:B------:R-:W-:-:S13]  /*5830*/  ISETP.GE.U32.AND.EX P0, PT, R17, UR5, PT, P0 ;  /* 0x0000000511007c0c */ /* 0x000fda000bf06100 */
[----:B------:R-:W-:Y:S05]  /*5840*/  @P0 BRA `(.L_x_170) ;  /* 0x0000000400500947 */ /* 0x000fea0003800000 */
[----:B------:R-:W0:Y:S01]  /*5850*/  LDC.64 R10, c[0x0][0x628] ;  /* 0x00018a00ff0a7b82 */ /* 0x000e220000000a00 */
[----:B------:R-:W1:Y:S01]  /*5860*/  S2R R12, SR_CTAID.X ;  /* 0x00000000000c7919 */ /* 0x000e620000002500 */
[----:B------:R-:W-:Y:S02]  /*5870*/  IMAD.MOV.U32 R8, RZ, RZ, R16 ;  /* 0x000000ffff087224 */ /* 0x000fe400078e0010 */
[----:B------:R-:W-:Y:S01]  /*5880*/  IMAD.MOV.U32 R9, RZ, RZ, R17 ;  /* 0x000000ffff097224 */ /* 0x000fe200078e0011 */
[----:B------:R-:W2:Y:S03]  /*5890*/  S2R R19, SR_CTAID.Y ;  /* 0x0000000000137919 */ /* 0x000ea60000002600 */
[----:B------:R-:W4:Y:S08]  /*58a0*/  LDC R0, c[0x0][0x630] ;  /* 0x00018c00ff007b82 */ /* 0x000f300000000800 */
[----:B------:R-:W1:Y:S01]  /*58b0*/  LDC.64 R14, c[0x0][0x620] ;  /* 0x00018800ff0e7b82 */ /* 0x000e620000000a00 */
[----:B0-----:R-:W-:-:S04]  /*58c0*/  ISETP.NE.U32.AND P0, PT, R10, RZ, PT ;  /* 0x000000ff0a00720c */ /* 0x001fc80003f05070 */
[----:B------:R-:W-:-:S13]  /*58d0*/  ISETP.NE.AND.EX P0, PT, R11, RZ, PT, P0 ;  /* 0x000000ff0b00720c */ /* 0x000fda0003f05300 */
[----:B-12-4-:R-:W-:Y:S05]  /*58e0*/  @!P0 BRA `(.L_x_171) ;  /* 0x0000000000288947 */ /* 0x016fea0003800000 */
[----:B------:R-:W0:Y:S02]  /*58f0*/  LDC R3, c[0x0][0x634] ;  /* 0x00018d00ff037b82 */ /* 0x000e240000000800 */
[----:B0-----:R-:W-:-:S05]  /*5900*/  IADD3 R3, P0, R16, R3, RZ ;  /* 0x0000000310037210 */ /* 0x001fca0007f1e0ff */
[----:B------:R-:W-:-:S04]  /*5910*/  IMAD.X R13, RZ, RZ, R17, P0 ;  /* 0x000000ffff0d7224 */ /* 0x000fc800000e0611 */
[----:B------:R-:W-:-:S04]  /*5920*/  IMAD.WIDE.U32 R4, R13, R10, RZ ;  /* 0x0000000a0d047225 */ /* 0x000fc800078e00ff */
[----:B---3--:R-:W-:-:S04]  /*5930*/  IMAD.WIDE.U32 R6, P0, R3, R11, R4 ;  /* 0x0000000b03067225 */ /* 0x008fc80007800004 */
[----:B------:R-:W-:-:S04]  /*5940*/  IMAD.WIDE.U32 R4, R3, R10, RZ ;  /* 0x0000000a03047225 */ /* 0x000fc800078e00ff */
[----:B------:R-:W-:Y:S01]  /*5950*/  IMAD.X R9, RZ, RZ, RZ, P0 ;  /* 0x000000ffff097224 */ /* 0x000fe200000e06ff */
[----:B------:R-:W-:Y:S01]  /*5960*/  IADD3 RZ, P0, R5, R6, RZ ;  /* 0x0000000605ff7210 */ /* 0x000fe20007f1e0ff */
[----:B------:R-:W-:-:S04]  /*5970*/  IMAD.MOV.U32 R8, RZ, RZ, R7 ;  /* 0x000000ffff087224 */ /* 0x000fc800078e0007 */
[----:B------:R-:W-:-:S08]  /*5980*/  IMAD.WIDE.U32.X R8, R13, R11, R8, P0 ;  /* 0x0000000b0d087225 */ /* 0x000fd000000e0408 */
.L_x_171:
[-CC-:B------:R-:W-:Y:S01]  /*5990*/  SHF.R.U64 R18, R8, R0.reuse, R9.reuse ;  /* 0x0000000008127219 */ /* 0x180fe20000001209 */
[----:B------:R-:W0:Y:S01]  /*59a0*/  LDC.64 R24, c[0x0][0x640] ;  /* 0x00019000ff187b82 */ /* 0x000e220000000a00 */
[----:B------:R-:W-:Y:S01]  /*59b0*/  SHF.R.U32.HI R0, RZ, R0, R9 ;  /* 0x00000000ff007219 */ /* 0x000fe20000011609 */
[----:B------:R-:W-:Y:S01]  /*59c0*/  ULDC UR4, c[0x0][0x150] ;  /* 0x0000540000047ab9 */ /* 0x000fe20000000800 */
[----:B------:R-:W-:Y:S02]  /*59d0*/  IADD3 R3, P0, RZ, -R18, RZ ;  /* 0x80000012ff037210 */ /* 0x000fe40007f1e0ff */
[----:B---3--:R-:W-:-:S03]  /*59e0*/  I2FP.F32.U32 R7, R12 ;  /* 0x0000000c00077245 */ /* 0x008fc60000201000 */
[----:B------:R-:W1:Y:S01]  /*59f0*/  LDC R6, c[0x0][0x618] ;  /* 0x00018600ff067b82 */ /* 0x000e620000000800 */
[----:B------:R-:W-:Y:S02]  /*5a00*/  IMAD.X R5, RZ, RZ, ~R0, P0 ;  /* 0x000000ffff057224 */ /* 0x000fe400000e0e00 */
[----:B------:R-:W-:Y:S01]  /*5a10*/  FMUL R7, R7, UR4 ;  /* 0x0000000407077c20 */ /* 0x000fe20008400000 */
[----:B------:R-:W-:Y:S01]  /*5a20*/  ULDC UR4, c[0x0][0x154] ;  /* 0x0000550000047ab9 */ /* 0x000fe20000000800 */
[-C--:B------:R-:W-:Y:S02]  /*5a30*/  IMAD R0, R5, R14.reuse, RZ ;  /* 0x0000000e05007224 */ /* 0x080fe400078e02ff */
[C---:B------:R-:W-:Y:S01]  /*5a40*/  IMAD.WIDE.U32 R4, R3.reuse, R14, R16 ;  /* 0x0000000e03047225 */ /* 0x040fe200078e0010 */
[----:B------:R-:W2:Y:S01]  /*5a50*/  LDC R8, c[0x0][0x608] ;  /* 0x00018200ff087b82 */ /* 0x000ea20000000800 */
[----:B------:R-:W3:Y:S02]  /*5a60*/  F2I.U32.TRUNC.NTZ R7, R7 ;  /* 0x0000000700077305 */ /* 0x000ee4000020f000 */
[----:B------:R-:W-:Y:S01]  /*5a70*/  IMAD R3, R3, R15, R0 ;  /* 0x0000000f03037224 */ /* 0x000fe200078e0200 */
[----:B------:R-:W-:-:S03]  /*5a80*/  I2FP.F32.U32 R0, R19 ;  /* 0x0000001300007245 */ /* 0x000fc60000201000 */
[----:B------:R-:W-:Y:S01]  /*5a90*/  IMAD.IADD R3, R5, 0x1, R3 ;  /* 0x0000000105037824 */ /* 0x000fe200078e0203 */
[----:B------:R-:W4:Y:S01]  /*5aa0*/  LDC R22, c[0x0][0x658] ;  /* 0x00019600ff167b82 */ /* 0x000f220000000800 */
[----:B0-----:R-:W-:-:S04]  /*5ab0*/  ISETP.NE.U32.AND P0, PT, R24, RZ, PT ;  /* 0x000000ff1800720c */ /* 0x001fc80003f05070 */
[----:B------:R-:W-:-:S03]  /*5ac0*/  ISETP.NE.AND.EX P0, PT, R25, RZ, PT, P0 ;  /* 0x000000ff1900720c */ /* 0x000fc60003f05300 */
[----:B------:R-:W0:Y:S01]  /*5ad0*/  LDC R9, c[0x0][0x144] ;  /* 0x00005100ff097b82 */ /* 0x000e220000000800 */
[-C--:B-1----:R-:W-:Y:S01]  /*5ae0*/  SHF.R.U64 R10, R4, R6.reuse, R3 ;  /* 0x00000006040a7219 */ /* 0x082fe20000001203 */
[----:B---3--:R-:W-:Y:S01]  /*5af0*/  IMAD.MOV R7, RZ, RZ, -R7 ;  /* 0x000000ffff077224 */ /* 0x008fe200078e0a07 */
[----:B------:R-:W-:Y:S01]  /*5b00*/  SHF.R.U32.HI R3, RZ, R6, R3 ;  /* 0x00000006ff037219 */ /* 0x000fe20000011603 */
[----:B------:R-:W-:-:S04]  /*5b10*/  FMUL R6, R0, UR4 ;  /* 0x0000000400067c20 */ /* 0x000fc80008400000 */
[----:B------:R-:W1:Y:S01]  /*5b20*/  LDC R20, c[0x0][0x148] ;  /* 0x00005200ff147b82 */ /* 0x000e620000000800 */
[----:B------:R3:W0:Y:S01]  /*5b30*/  F2I.U32.TRUNC.NTZ R14, R6 ;  /* 0x00000006000e7305 */ /* 0x000622000020f000 */
[-CC-:B--2---:R-:W-:Y:S02]  /*5b40*/  SHF.R.U64 R0, R10, R8.reuse, R3.reuse ;  /* 0x000000080a007219 */ /* 0x184fe40000001203 */
[----:B------:R-:W-:-:S04]  /*5b50*/  SHF.R.U32.HI R3, RZ, R8, R3 ;  /* 0x00000008ff037219 */ /* 0x000fc80000011603 */
[----:B------:R-:W2:Y:S01]  /*5b60*/  LDC R15, c[0x0][0x600] ;  /* 0x00018000ff0f7b82 */ /* 0x000ea20000000800 */
[-CC-:B----4-:R-:W-:Y:S02]  /*5b70*/  SHF.R.U64 R13, R0, R22.reuse, R3.reuse ;  /* 0x00000016000d7219 */ /* 0x190fe40000001203 */
[----:B------:R-:W-:-:S03]  /*5b80*/  SHF.R.U32.HI R5, RZ, R22, R3 ;  /* 0x00000016ff057219 */ /* 0x000fc60000011603 */
[----:B------:R-:W-:Y:S02]  /*5b90*/  IMAD.MOV.U32 R4, RZ, RZ, R13 ;  /* 0x000000ffff047224 */ /* 0x000fe400078e000d */
[----:B------:R-:W4:Y:S01]  /*5ba0*/  LDC R26, c[0x0][0x648] ;  /* 0x00019200ff1a7b82 */ /* 0x000f220000000800 */
[----:B0-----:R-:W-:-:S07]  /*5bb0*/  IMAD R21, R9, R7, R12 ;  /* 0x0000000709157224 */ /* 0x001fce00078e020c */
[----:B------:R-:W0:Y:S08]  /*5bc0*/  LDC R27, c[0x0][0x638] ;  /* 0x00018e00ff1b7b82 */ /* 0x000e300000000800 */
[----:B------:R-:W0:Y:S01]  /*5bd0*/  LDC R28, c[0x0][0x610] ;  /* 0x00018400ff1c7b82 */ /* 0x000e220000000800 */
[----:B-123--:R-:W-:Y:S05]  /*5be0*/  @!P0 BRA `(.L_x_172) ;  /* 0x0000000000288947 */ /* 0x00efea0003800000 */
[----:B------:R-:W1:Y:S02]  /*5bf0*/  LDC R4, c[0x0][0x64c] ;  /* 0x00019300ff047b82 */ /* 0x000e640000000800 */
[----:B-1----:R-:W-:-:S05]  /*5c00*/  IADD3 R3, P0, R13, R4, RZ ;  /* 0x000000040d037210 */ /* 0x002fca0007f1e0ff */
        /* <DEDUP_REMOVED lines=8> */
.L_x_172:
[----:B------:R-:W-:Y:S01]  /*5c90*/  ISETP.NE.AND P0, PT, R2, 0x1, PT ;  /* 0x000000010200780c */ /* 0x000fe20003f05270 */
[----:B------:R-:W-:Y:S01]  /*5ca0*/  IMAD.MOV R14, RZ, RZ, -R14 ;  /* 0x000000ffff0e7224 */ /* 0x000fe200078e0a0e */
[----:B----4-:R-:W-:Y:S01]  /*5cb0*/  SHF.R.U64 R3, R4, R26, R5 ;  /* 0x0000001a04037219 */ /* 0x010fe20000001205 */
[----:B------:R-:W-:Y:S01]  /*5cc0*/  VIADD R5, R15, 0xffffffff ;  /* 0xffffffff0f057836 */ /* 0x000fe20000000000 */
[----:B------:R-:W-:-:S03]  /*5cd0*/  LOP3.LUT R0, R0, R97, RZ, 0xc0, !PT ;  /* 0x0000006100007212 */ /* 0x000fc600078ec0ff */
[----:B------:R-:W-:Y:S02]  /*5ce0*/  IMAD.MOV R4, RZ, RZ, -R3 ;  /* 0x000000ffff047224 */ /* 0x000fe400078e0a03 */
[----:B------:R-:W-:Y:S01]  /*5cf0*/  IMAD R22, R91, R3, R0 ;  /* 0x000000035b167224 */ /* 0x000fe200078e0200 */
[----:B------:R-:W-:Y:S01]  /*5d00*/  LOP3.LUT R3, R10, R5, RZ, 0xc0, !PT ;  /* 0x000000050a037212 */ /* 0x000fe200078ec0ff */
[----:B0-----:R-:W-:Y:S02]  /*5d10*/  IMAD R0, R4, R27, R13 ;  /* 0x0000001b04007224 */ /* 0x001fe400078e020d */
[----:B------:R-:W-:Y:S02]  /*5d20*/  @P0 IMAD R21, R20, R14, R19 ;  /* 0x0000000e14150224 */ /* 0x000fe400078e0213 */
[----:B------:R-:W-:Y:S02]  /*5d30*/  IMAD R3, R0, R15, R3 ;  /* 0x0000000f00037224 */ /* 0x000fe400078e0203 */
[----:B------:R-:W-:-:S02]  /*5d40*/  IMAD R22, R22, R28, R21 ;  /* 0x0000001c16167224 */ /* 0x000fc400078e0215 */
[----:B------:R-:W-:-:S03]  /*5d50*/  IMAD.MOV.U32 R4, RZ, RZ, 0x1 ;  /* 0x00000001ff047424 */ /* 0x000fc600078e00ff */
[----:B------:R-:W-:Y:S02]  /*5d60*/  SEL R19, R3, R22, !P0 ;  /* 0x0000001603137207 */ /* 0x000fe40004000000 */
[----:B------:R-:W-:Y:S02]  /*5d70*/  PRMT R0, R4, 0x7610, R0 ;  /* 0x0000761004007816 */ /* 0x000fe40000000000 */
[----:B------:R-:W-:-:S07]  /*5d80*/  SEL R22, R22, R3, !P0 ;  /* 0x0000000316167207 */ /* 0x000fce0004000000 */
.L_x_170:
[----:B------:R-:W-:Y:S02]  /*5d90*/  LOP3.LUT P0, RZ, R0, 0xff, RZ, 0xc0, !PT ;  /* 0x000000ff00ff7812 */ /* 0x000fe4000780c0ff */
[----:B------:R-:W-:-:S11]  /*5da0*/  LOP3.LUT R102, R102, 0x1, RZ, 0x3c, !PT ;  /* 0x0000000166667812 */ /* 0x000fd600078e3cff */
[----:B------:R-:W-:Y:S05]  /*5db0*/  @P0 BRA `(.L_x_173) ;  /* 0xffffffbc00740947 */ /* 0x000fea000383ffff */
[----:B------:R-:W-:Y:S05]  /*5dc0*/  EXIT ;  /* 0x000000000000794d */ /* 0x000fea0003800000 */
.L_x_18:
[----:B------:R-:W-:-:S08]  /*5dd0*/  ISETP.NE.AND P0, PT, R14, RZ, PT ;  /* 0x000000ff0e00720c */ /* 0x000fd00003f05270 */
[----:B0-----:R-:W0:-:S00]  /*5de0*/  USETMAXREG.DEALLOC.CTAPOOL 0x28 ;  /* 0x00000028000079c8 */ /* 0x001e0000080e0500 */
[----:B------:R-:W-:Y:S05]  /*5df0*/  @P0 EXIT ;  /* 0x000000000000094d */ /* 0x000fea0003800000 */
[----:B0-----:R-:W-:Y:S01]  /*5e00*/  LOP3.LUT P0, RZ, R8, 0xff, RZ, 0xc0, !PT ;  /* 0x000000ff08ff7812 */ /* 0x001fe2000780c0ff */
[----:B------:R-:W-:Y:S02]  /*5e10*/  IMAD.MOV.U32 R3, RZ, RZ, 0x1 ;  /* 0x00000001ff037424 */ /* 0x000fe400078e00ff */
[----:B------:R-:W-:-:S10]  /*5e20*/  IMAD.MOV.U32 R8, RZ, RZ, RZ ;  /* 0x000000ffff087224 */ /* 0x000fd400078e00ff */
[----:B------:R-:W-:Y:S05]  /*5e30*/  @!P0 BRA `(.L_x_174) ;  /* 0x0000000c00348947 */ /* 0x000fea0003800000 */
[----:B------:R-:W0:Y:S01]  /*5e40*/  S2UR UR8, SR_CgaCtaId ;  /* 0x00000000000879c3 */ /* 0x000e220000008800 */
[----:B------:R-:W-:Y:S01]  /*5e50*/  LOP3.LUT P0, RZ, R5, 0x1f, RZ, 0xc0, !PT ;  /* 0x0000001f05ff7812 */ /* 0x000fe2000780c0ff */
[----:B------:R-:W-:Y:S01]  /*5e60*/  ULDC UR5, c[0x0][0x658] ;  /* 0x0001960000057ab9 */ /* 0x000fe20000000800 */
[----:B------:R-:W-:Y:S01]  /*5e70*/  UMOV UR6, 0xffffffff ;  /* 0xffffffff00067882 */ /* 0x000fe20000000000 */
[----:B------:R-:W-:Y:S01]  /*5e80*/  BSSY B0, `(.L_x_174) ;  /* 0x00000c8000007945 */ /* 0x000fe20003800000 */
[----:B------:R-:W-:Y:S01]  /*5e90*/  USHF.L.U32 UR6, UR6, UR5, URZ ;  /* 0x0000000506067299 */ /* 0x000fe2000800063f */
[C---:B------:R-:W-:Y:S01]  /*5ea0*/  ISETP.NE.AND P2, PT, R4.reuse, RZ, PT ;  /* 0x000000ff0400720c */ /* 0x040fe20003f45270 */
[----:B------:R-:W-:Y:S01]  /*5eb0*/  IMAD.MOV.U32 R10, RZ, RZ, 0x1 ;  /* 0x00000001ff0a7424 */ /* 0x000fe200078e00ff */
[----:B------:R-:W-:Y:S01]  /*5ec0*/  ISETP.NE.OR P0, PT, R4, RZ, !P0 ;  /* 0x000000ff0400720c */ /* 0x000fe20004705670 */
[----:B------:R-:W-:Y:S01]  /*5ed0*/  IMAD.MOV.U32 R3, RZ, RZ, 0x1 ;  /* 0x00000001ff037424 */ /* 0x000fe200078e00ff */
[----:B------:R-:W-:Y:S01]  /*5ee0*/  LOP3.LUT R9, R23, 0x2, RZ, 0xfc, !PT ;  /* 0x0000000217097812 */ /* 0x000fe200078efcff */
[----:B------:R-:W-:Y:S01]  /*5ef0*/  IMAD.MOV.U32 R8, RZ, RZ, RZ ;  /* 0x000000ffff087224 */ /* 0x000fe200078e00ff */
[----:B------:R-:W-:Y:S01]  /*5f00*/  ULDC UR4, c[0x0][0x600] ;  /* 0x0001800000047ab9 */ /* 0x000fe20000000800 */
[----:B------:R-:W-:Y:S01]  /*5f10*/  UMOV UR7, 0x1 ;  /* 0x0000000100077882 */ /* 0x000fe20000000000 */
[----:B------:R-:W-:-:S02]  /*5f20*/  UIADD3 UR22, UR40, 0x1, URZ ;  /* 0x0000000128167890 */ /* 0x000fc4000fffe03f */
[----:B------:R-:W-:Y:S02]  /*5f30*/  UIADD3 UR14, UR4, -0x1, URZ ;  /* 0xffffffff040e7890 */ /* 0x000fe4000fffe03f */
[----:B------:R-:W-:Y:S02]  /*5f40*/  USHF.L.U32 UR16, UR7, UR5, URZ ;  /* 0x0000000507107299 */ /* 0x000fe4000800063f */
[----:B------:R-:W-:Y:S01]  /*5f50*/  ULOP3.LUT UR15, URZ, UR6, URZ, 0x33, !UPT ;  /* 0x000000063f0f7292 */ /* 0x000fe2000f8e333f */
[----:B------:R-:W-:Y:S01]  /*5f60*/  ULDC.64 UR20, c[0x0][0x198] ;  /* 0x0000660000147ab9 */ /* 0x000fe20000000a00 */
[----:B0-----:R-:W-:-:S05]  /*5f70*/  IMAD.U32 R11, RZ, RZ, UR8 ;  /* 0x00000008ff0b7e24 */ /* 0x001fca000f8e00ff */
[----:B------:R-:W-:-:S07]  /*5f80*/  LEA R12, R11, 0x380, 0xa ;  /* 0x000003800b0c7811 */ /* 0x000fce00078e50ff */
.L_x_186:
[----:B------:R-:W-:-:S03]  /*5f90*/  UMOV UR4, 0xffffffff ;  /* 0xffffffff00047882 */ /* 0x000fc60000000000 */
[----:B------:R-:W-:Y:S05]  /*5fa0*/  BRA.DIV UR4, `(.L_x_175) ;  /* 0x0000002204987947 */ /* 0x000fea000b800000 */
[----:B------:R-:W-:-:S13]  /*5fb0*/  ELECT P6, URZ, PT ;  /* 0x00000000003f782f */ /* 0x000fda00038c0000 */
.L_x_232:
[----:B------:R-:W0:Y:S01]  /*5fc0*/  LDC R4, c[0x0][0x28c] ;  /* 0x0000a300ff047b82 */ /* 0x000e220000000800 */
[----:B------:R-:W-:Y:S01]  /*5fd0*/  BSSY B1, `(.L_x_176) ;  /* 0x000003b000017945 */ /* 0x000fe20003800000 */
[----:B0-----:R-:W-:-:S13]  /*5fe0*/  ISETP.LT.OR P6, PT, R4, 0x1, !P6 ;  /* 0x000000010400780c */ /* 0x001fda00077c1670 */
[----:B------:R-:W-:Y:S05]  /*5ff0*/  @P6 BRA `(.L_x_177) ;  /* 0x0000000000e06947 */ /* 0x000fea0003800000 */
[----:B------:R-:W-:Y:S02]  /*6000*/  IMAD R11, R22, 0x2, R11 ;  /* 0x00000002160b7824 */ /* 0x000fe400078e020b */
[----:B------:R-:W-:Y:S02]  /*6010*/  IMAD.SHL.U32 R19, R19, 0x80, RZ ;  /* 0x0000008013137824 */ /* 0x000fe400078e00ff */
[----:B------:R-:W-:Y:S02]  /*6020*/  IMAD.MOV.U32 R20, RZ, RZ, RZ ;  /* 0x000000ffff147224 */ /* 0x000fe400078e00ff */
[----:B------:R-:W-:Y:S02]  /*6030*/  IMAD.U32 R21, RZ, RZ, UR22 ;  /* 0x00000016ff157e24 */ /* 0x000fe4000f8e00ff */
[----:B------:R-:W-:Y:S02]  /*6040*/  IMAD.MOV.U32 R4, RZ, RZ, R3 ;  /* 0x000000ffff047224 */ /* 0x000fe400078e0003 */
[----:B------:R-:W-:-:S02]  /*6050*/  IMAD.MOV.U32 R5, RZ, RZ, R8 ;  /* 0x000000ffff057224 */ /* 0x000fc400078e0008 */
[----:B------:R-:W-:-:S07]  /*6060*/  IMAD.SHL.U32 R13, R11, 0x20, RZ ;  /* 0x000000200b0d7824 */ /* 0x000fce00078e00ff */
.L_x_181:
[----:B------:R-:W0:Y:S01]  /*6070*/  S2UR UR4, SR_CgaCtaId ;  /* 0x00000000000479c3 */ /* 0x000e220000008800 */
[----:B------:R-:W-:-:S07]  /*6080*/  MOV R6, 0x400 ;  /* 0x0000040000067802 */ /* 0x000fce0000000f00 */
[----:B------:R-:W1:Y:S01]  /*6090*/  @!P2 LDC R7, c[0x0][0x500] ;  /* 0x00014000ff07ab82 */ /* 0x000e620000000800 */
[----:B0-----:R-:W-:-:S05]  /*60a0*/  IMAD.U32 R11, RZ, RZ, UR4 ;  /* 0x00000004ff0b7e24 */ /* 0x001fca000f8e00ff */
[----:B------:R-:W-:Y:S02]  /*60b0*/  LEA R14, R11, R6, 0x18 ;  /* 0x000000060b0e7211 */ /* 0x000fe400078ec0ff */
[----:B------:R-:W-:-:S03]  /*60c0*/  SHF.L.U32 R6, R4, 0x1f, RZ ;  /* 0x0000001f04067819 */ /* 0x000fc600000006ff */
[----:B------:R-:W-:-:S04]  /*60d0*/  IMAD R15, R5, 0x8, R14 ;  /* 0x00000008050f7824 */ /* 0x000fc800078e020e */
[----:B------:R-:W0:Y:S02]  /*60e0*/  SYNCS.PHASECHK.TRANS64.TRYWAIT P1, [R15+URZ+0x128], R6 ;  /* 0x000128060f0075a7 */ /* 0x000e24000802017f */
[----:B01----:R-:W-:Y:S05]  /*60f0*/  @!P1 BRA `(.L_x_178) ;  /* 0x0000002000649947 */ /* 0x003fea0003800000 */
.L_x_233:
[----:B0-----:R-:W-:Y:S01]  /*6100*/  PRMT R6, R9, 0x9910, RZ ;  /* 0x0000991009067816 */ /* 0x001fe200000000ff */
[----:B------:R0:W-:Y:S03]  /*6110*/  @!P2 SYNCS.ARRIVE.TRANS64 RZ, [R15+URZ], R7 ;  /* 0x000000070fffa9a7 */ /* 0x0001e6000800003f */
[----:B------:R-:W-:-:S13]  /*6120*/  ISETP.NE.AND P1, PT, R6, 0x2, PT ;  /* 0x000000020600780c */ /* 0x000fda0003f25270 */
[----:B0-----:R-:W-:Y:S05]  /*6130*/  @P1 BRA `(.L_x_179) ;  /* 0x0000000000041947 */ /* 0x001fea0003800000 */
[----:B------:R-:W-:Y:S01]  /*6140*/  BPT.TRAP 0x1 ;  /* 0x000000040000795c */ /* 0x000fe20000300000 */
.L_x_179:
[----:B------:R-:W-:Y:S05]  /*6150*/  @P0 BRA `(.L_x_180) ;  /* 0x0000000000040947 */ /* 0x000fea0003800000 */
[----:B------:R-:W-:Y:S01]  /*6160*/  BPT.TRAP 0x1 ;  /* 0x000000040000795c */ /* 0x000fe20000300000 */
.L_x_180:
[C---:B------:R-:W-:Y:S01]  /*6170*/  IMAD R6, R5.reuse, 0x800, R12 ;  /* 0x0000080005067824 */ /* 0x040fe200078e020c */
[----:B------:R-:W-:Y:S01]  /*6180*/  R2UR UR8, R14 ;  /* 0x000000000e0872ca */ /* 0x000fe200000e0000 */
[----:B------:R-:W-:Y:S01]  /*6190*/  IMAD R14, R5, 0x1000, R14 ;  /* 0x00001000050e7824 */ /* 0x000fe200078e020e */
[----:B------:R-:W-:Y:S01]  /*61a0*/  R2UR UR17, R13 ;  /* 0x000000000d1172ca */ /* 0x000fe200000e0000 */
[----:B------:R-:W-:Y:S01]  /*61b0*/  VIADD R21, R21, 0xffffffff ;  /* 0xffffffff15157836 */ /* 0x000fe20000000000 */
[----:B------:R-:W-:Y:S01]  /*61c0*/  R2UR UR5, R6 ;  /* 0x00000000060572ca */ /* 0x000fe200000e0000 */
[----:B------:R-:W-:Y:S01]  /*61d0*/  UIADD3 UR4, UP0, UR20, 0xf0, URZ ;  /* 0x000000f014047890 */ /* 0x000fe2000ff1e03f */
[----:B------:R-:W-:Y:S01]  /*61e0*/  R2UR UR11, R14 ;  /* 0x000000000e0b72ca */ /* 0x000fe200000e0000 */
[----:B------:R-:W-:Y:S01]  /*61f0*/  UIADD3 UR24, UP1, UR20, 0x1f0, URZ ;  /* 0x000001f014187890 */ /* 0x000fe2000ff3e03f */
[----:B------:R-:W-:Y:S01]  /*6200*/  R2UR UR9, R15 ;  /* 0x000000000f0972ca */ /* 0x000fe200000e0000 */
[----:B------:R-:W-:Y:S01]  /*6210*/  VIADD R5, R5, 0x1 ;  /* 0x0000000105057836 */ /* 0x000fe20000000000 */
[----:B------:R-:W-:Y:S01]  /*6220*/  R2UR UR10, R20 ;  /* 0x00000000140a72ca */ /* 0x000fe200000e0000 */
[----:B------:R-:W-:Y:S01]  /*6230*/  UIADD3.X UR25, URZ, UR21, URZ, UP1, !UPT ;  /* 0x000000153f197290 */ /* 0x000fe20008ffe43f */
[----:B------:R-:W-:Y:S01]  /*6240*/  R2UR UR12, R18 ;  /* 0x00000000120c72ca */ /* 0x000fe200000e0000 */
[----:B------:R-:W-:Y:S01]  /*6250*/  UMOV UR19, 0x30000 ;  /* 0x0003000000137882 */ /* 0x000fe20000000000 */
[----:B------:R-:W-:Y:S01]  /*6260*/  R2UR UR18, R19 ;  /* 0x00000000131272ca */ /* 0x000fe200000e0000 */
[----:B------:R-:W-:Y:S01]  /*6270*/  UMOV UR6, 0x0 ;  /* 0x0000000000067882 */ /* 0x000fe20000000000 */
[----:B------:R-:W-:Y:S01]  /*6280*/  ISETP.GT.AND P3, PT, R21, 0x1, PT ;  /* 0x000000011500780c */ /* 0x000fe20003f64270 */
[----:B------:R-:W-:Y:S01]  /*6290*/  UIADD3 UR8, UR8, UR5, URZ ;  /* 0x0000000508087290 */ /* 0x000fe2000fffe03f */
[C---:B------:R-:W-:Y:S01]  /*62a0*/  ISETP.NE.AND P1, PT, R5.reuse, 0x25, PT ;  /* 0x000000250500780c */ /* 0x040fe20003f25270 */
[----:B------:R-:W-:Y:S01]  /*62b0*/  UIADD3.X UR5, URZ, UR21, URZ, UP0, !UPT ;  /* 0x000000153f057290 */ /* 0x000fe200087fe43f */
[----:B------:R-:W-:Y:S01]  /*62c0*/  VIADD R20, R20, 0x20 ;  /* 0x0000002014147836 */ /* 0x000fe20000000000 */
[----:B------:R-:W-:Y:S01]  /*62d0*/  UIADD3 UR13, UR11, 0x12b80, URZ ;  /* 0x00012b800b0d7890 */ /* 0x000fe2000fffe03f */
[----:B------:R-:W-:Y:S01]  /*62e0*/  SEL R7, RZ, 0x1, P1 ;  /* 0x00000001ff077807 */ /* 0x000fe20000800000 */
[----:B------:R-:W-:Y:S01]  /*62f0*/  UMOV UR7, 0x10000000 ;  /* 0x1000000000077882 */ /* 0x000fe20000000000 */
[----:B------:R-:W-:Y:S01]  /*6300*/  UMOV UR11, UR17 ;  /* 0x00000011000b7c82 */ /* 0x000fe20008000000 */
[----:B------:R-:W-:-:S02]  /*6310*/  SEL R5, R5, RZ, P1 ;  /* 0x000000ff05057207 */ /* 0x000fc40000800000 */
[----:B------:R-:W-:Y:S01]  /*6320*/  LOP3.LUT R4, R4, R7, RZ, 0x3c, !PT ;  /* 0x0000000704047212 */ /* 0x000fe200078e3cff */
[----:B------:R0:W-:Y:S02]  /*6330*/  UTMALDG.3D.MULTICAST [UR8], [UR4], UR19, desc[UR6] ;  /* 0x00000608040073b4 */ /* 0x0001e40008011813 */
[----:B0-----:R-:W-:Y:S01]  /*6340*/  UMOV UR8, UR13 ;  /* 0x0000000d00087c82 */ /* 0x001fe20008000000 */
[----:B------:R-:W-:Y:S02]  /*6350*/  UMOV UR11, UR18 ;  /* 0x00000012000b7c82 */ /* 0x000fe40008000000 */
[----:B------:R0:W-:Y:S02]  /*6360*/  UTMALDG.3D [UR8], [UR24], desc[UR6] ;  /* 0x00000608180075b4 */ /* 0x0001e40008011000 */
[----:B0-----:R-:W-:Y:S05]  /*6370*/  @P3 BRA `(.L_x_181) ;  /* 0xfffffffc003c3947 */ /* 0x001fea000383ffff */
.L_x_177:
[----:B------:R-:W-:Y:S05]  /*6380*/  BSYNC B1 ;  /* 0x0000000000017941 */ /* 0x000fea0003800000 */
.L_x_176:
[----:B------:R-:W3:Y:S01]  /*6390*/  LDL.64 R14, [R1] ;  /* 0x00000000010e7983 */ /* 0x000ee20000100a00 */
[----:B------:R-:W-:Y:S01]  /*63a0*/  LOP3.LUT P4, RZ, R10, 0xff, RZ, 0xc0, !PT ;  /* 0x000000ff0aff7812 */ /* 0x000fe2000788c0ff */
[----:B------:R-:W-:Y:S01]  /*63b0*/  VIADD R13, R8, UR40 ;  /* 0x00000028080d7c36 */ /* 0x000fe20008000000 */
[----:B------:R-:W-:Y:S01]  /*63c0*/  ULDC.64 UR4, c[0x0][0x650] ;  /* 0x0001940000047ab9 */ /* 0x000fe20000000a00 */
[----:B------:R-:W-:Y:S01]  /*63d0*/  IMAD.U32 R7, RZ, RZ, UR40 ;  /* 0x00000028ff077e24 */ /* 0x000fe2000f8e00ff */
[----:B------:R-:W-:Y:S01]  /*63e0*/  UISETP.GE.U32.AND UP0, UPT, UR40, 0x25, UPT ;  /* 0x000000252800788c */ /* 0x000fe2000bf06070 */
[C---:B------:R-:W-:Y:S01]  /*63f0*/  IMAD.WIDE.U32 R4, R13.reuse, -0x45306eb3, RZ ;  /* 0xbacf914d0d047825 */ /* 0x040fe200078e00ff */
[----:B------:R-:W-:Y:S01]  /*6400*/  ISETP.GT.U32.AND P1, PT, R13, 0x24, PT ;  /* 0x000000240d00780c */ /* 0x000fe20003f24070 */
[----:B------:R-:W-:Y:S01]  /*6410*/  BSSY B1, `(.L_x_182) ;  /* 0x000006c000017945 */ /* 0x000fe20003800000 */
[----:B------:R-:W-:Y:S01]  /*6420*/  PRMT R10, RZ, 0x7610, R10 ;  /* 0x00007610ff0a7816 */ /* 0x000fe2000000000a */
[----:B------:R-:W-:Y:S01]  /*6430*/  IMAD.MOV.U32 R22, RZ, RZ, -0x1 ;  /* 0xffffffffff167424 */ /* 0x000fe200078e00ff */
[----:B------:R-:W-:Y:S01]  /*6440*/  ISETP.LT.U32.AND P1, PT, R7, 0x25, P1 ;  /* 0x000000250700780c */ /* 0x000fe20000f21070 */
[----:B------:R-:W-:Y:S01]  /*6450*/  IMAD.IADD R7, R13, 0x1, -R5 ;  /* 0x000000010d077824 */ /* 0x000fe200078e0a05 */
[----:B------:R-:W-:Y:S01]  /*6460*/  PLOP3.LUT P3, PT, PT, PT, UP0, 0x80, 0x0 ;  /* 0x000000000000781c */ /* 0x000fe20003f6f008 */
[----:B------:R-:W0:Y:S01]  /*6470*/  @P4 S2R R11, SR_CgaCtaId ;  /* 0x00000000000b4919 */ /* 0x000e220000008800 */
[----:B------:R-:W-:Y:S01]  /*6480*/  SEL R4, RZ, 0x1, !P1 ;  /* 0x00000001ff047807 */ /* 0x000fe20004800000 */
[----:B------:R-:W-:Y:S01]  /*6490*/  IMAD.MOV.U32 R19, RZ, RZ, -0x1 ;  /* 0xffffffffff137424 */ /* 0x000fe200078e00ff */
[----:B------:R-:W-:Y:S01]  /*64a0*/  @P4 MOV R6, 0x400 ;  /* 0x0000040000064802 */ /* 0x000fe20000000f00 */
[----:B------:R-:W-:Y:S01]  /*64b0*/  IMAD.MOV.U32 R18, RZ, RZ, -0x1 ;  /* 0xffffffffff127424 */ /* 0x000fe200078e00ff */
[----:B------:R-:W-:-:S02]  /*64c0*/  LEA.HI R7, R7, R5, RZ, 0x1f ;  /* 0x0000000507077211 */ /* 0x000fc400078ff8ff */
[----:B------:R-:W-:Y:S02]  /*64d0*/  LOP3.LUT R3, R3, R4, RZ, 0x3c, !PT ;  /* 0x0000000403037212 */ /* 0x000fe400078e3cff */
[----:B------:R-:W-:Y:S02]  /*64e0*/  SHF.R.U32.HI R8, RZ, 0x5, R7 ;  /* 0x00000005ff087819 */ /* 0x000fe40000011607 */
[----:B------:R-:W-:Y:S02]  /*64f0*/  PRMT R4, RZ, 0x7610, R4 ;  /* 0x00007610ff047816 */ /* 0x000fe40000000004 */
[----:B------:R-:W-:Y:S01]  /*6500*/  @P3 LOP3.LUT R3, R3, 0x1, R8, 0x78, !PT ;  /* 0x0000000103033812 */ /* 0x000fe200078e7808 */
[----:B------:R-:W-:Y:S01]  /*6510*/  IMAD R8, R8, -0x25, R13 ;  /* 0xffffffdb08087824 */ /* 0x000fe200078e020d */
[----:B0-----:R-:W-:-:S04]  /*6520*/  @P4 LEA R6, R11, R6, 0x18 ;  /* 0x000000060b064211 */ /* 0x001fc800078ec0ff */
[----:B------:R0:W-:Y:S01]  /*6530*/  @P4 SYNCS.ARRIVE.TRANS64.A1T0 RZ, [R6+URZ+0x288], RZ ;  /* 0x000288ff06ff49a7 */ /* 0x0001e2000810003f */
[----:B---3--:R-:W-:-:S05]  /*6540*/  IADD3 R16, P1, R16, R14, RZ ;  /* 0x0000000e10107210 */ /* 0x008fca0007f3e0ff */
[----:B------:R-:W-:Y:S01]  /*6550*/  IMAD.X R17, R17, 0x1, R0, P1 ;  /* 0x0000000111117824 */ /* 0x000fe200008e0600 */
[----:B------:R-:W-:-:S04]  /*6560*/  ISETP.GE.U32.AND P1, PT, R16, UR4, PT ;  /* 0x0000000410007c0c */ /* 0x000fc8000bf26070 */
[----:B------:R-:W-:-:S13]  /*6570*/  ISETP.GE.U32.AND.EX P1, PT, R17, UR5, PT, P1 ;  /* 0x0000000511007c0c */ /* 0x000fda000bf26110 */
[----:B0-----:R-:W-:Y:S05]  /*6580*/  @P1 BRA `(.L_x_183) ;  /* 0x0000000400501947 */ /* 0x001fea0003800000 */
[----:B------:R-:W0:Y:S01]  /*6590*/  S2R R13, SR_CTAID.X ;  /* 0x00000000000d7919 */ /* 0x000e220000002500 */
[----:B------:R-:W-:Y:S01]  /*65a0*/  ULDC.64 UR4, c[0x0][0x628] ;  /* 0x00018a0000047ab9 */ /* 0x000fe20000000a00 */
[----:B------:R-:W-:Y:S01]  /*65b0*/  ULDC UR7, c[0x0][0x630] ;  /* 0x00018c0000077ab9 */ /* 0x000fe20000000800 */
[----:B------:R-:W-:Y:S01]  /*65c0*/  ISETP.NE.U32.AND P1, PT, RZ, UR4, PT ;  /* 0x00000004ff007c0c */ /* 0x000fe2000bf25070 */
[----:B------:R-:W1:Y:S01]  /*65d0*/  S2R R14, SR_CTAID.Y ;  /* 0x00000000000e7919 */ /* 0x000e620000002600 */
[----:B------:R-:W-:Y:S01]  /*65e0*/  ULDC UR8, c[0x0][0x150] ;  /* 0x0000540000087ab9 */ /* 0x000fe20000000800 */
[----:B------:R-:W-:Y:S01]  /*65f0*/  IMAD.MOV.U32 R4, RZ, RZ, R16 ;  /* 0x000000ffff047224 */ /* 0x000fe200078e0010 */
[----:B------:R-:W-:Y:S01]  /*6600*/  ISETP.NE.AND.EX P1, PT, RZ, UR5, PT, P1 ;  /* 0x00000005ff007c0c */ /* 0x000fe2000bf25310 */
[----:B------:R-:W-:Y:S01]  /*6610*/  IMAD.MOV.U32 R5, RZ, RZ, R17 ;  /* 0x000000ffff057224 */ /* 0x000fe200078e0011 */
[----:B0-----:R-:W-:-:S11]  /*6620*/  I2FP.F32.U32 R19, R13 ;  /* 0x0000000d00137245 */ /* 0x001fd60000201000 */
[----:B------:R-:W-:Y:S05]  /*6630*/  @!P1 BRA `(.L_x_184) ;  /* 0x0000000000289947 */ /* 0x000fea0003800000 */
[----:B------:R-:W-:Y:S02]  /*6640*/  ULDC UR6, c[0x0][0x634] ;  /* 0x00018d0000067ab9 */ /* 0x000fe40000000800 */
[----:B------:R-:W-:-:S05]  /*6650*/  IADD3 R5, P1, R16, UR6, RZ ;  /* 0x0000000610057c10 */ /* 0x000fca000ff3e0ff */
[----:B------:R-:W-:-:S04]  /*6660*/  IMAD.X R15, RZ, RZ, R17, P1 ;  /* 0x000000ffff0f7224 */ /* 0x000fc800008e0611 */
[----:B------:R-:W-:-:S04]  /*6670*/  IMAD.WIDE.U32 R6, R15, UR4, RZ ;  /* 0x000000040f067c25 */ /* 0x000fc8000f8e00ff */
[----:B------:R-:W-:-:S04]  /*6680*/  IMAD.WIDE.U32 R6, P1, R5, UR5, R6 ;  /* 0x0000000505067c25 */ /* 0x000fc8000f820006 */
[----:B------:R-:W-:-:S04]  /*6690*/  IMAD.WIDE.U32 R4, R5, UR4, RZ ;  /* 0x0000000405047c25 */ /* 0x000fc8000f8e00ff */
[----:B------:R-:W-:Y:S01]  /*66a0*/  IMAD.MOV.U32 R4, RZ, RZ, R7 ;  /* 0x000000ffff047224 */ /* 0x000fe200078e0007 */
[----:B------:R-:W-:Y:S01]  /*66b0*/  IADD3 RZ, P3, R5, R6, RZ ;  /* 0x0000000605ff7210 */ /* 0x000fe20007f7e0ff */
[----:B------:R-:W-:-:S04]  /*66c0*/  IMAD.X R5, RZ, RZ, RZ, P1 ;  /* 0x000000ffff057224 */ /* 0x000fc800008e06ff */
[----:B------:R-:W-:-:S08]  /*66d0*/  IMAD.WIDE.U32.X R4, R15, UR5, R4, P3 ;  /* 0x000000050f047c25 */ /* 0x000fd000098e0404 */
.L_x_184:
[--C-:B------:R-:W-:Y:S01]  /*66e0*/  SHF.R.U64 R18, R4, UR7, R5.reuse ;  /* 0x0000000704127c19 */ /* 0x100fe20008001205 */
[----:B------:R-:W-:Y:S01]  /*66f0*/  FMUL R19, R19, UR8 ;  /* 0x0000000813137c20 */ /* 0x000fe20008400000 */
[----:B------:R-:W-:Y:S01]  /*6700*/  SHF.R.U32.HI R4, RZ, UR7, R5 ;  /* 0x00000007ff047c19 */ /* 0x000fe20008011605 */
[----:B------:R-:W0:Y:S01]  /*6710*/  LDC R6, c[0x0][0x144] ;  /* 0x00005100ff067b82 */ /* 0x000e220000000800 */
[----:B------:R-:W-:Y:S01]  /*6720*/  IADD3 R5, P1, RZ, -R18, RZ ;  /* 0x80000012ff057210 */ /* 0x000fe20007f3e0ff */
[----:B------:R-:W-:Y:S01]  /*6730*/  ULDC UR6, c[0x0][0x154] ;  /* 0x0000550000067ab9 */ /* 0x000fe20000000800 */
[----:B-1----:R-:W-:Y:S01]  /*6740*/  I2FP.F32.U32 R7, R14 ;  /* 0x0000000e00077245 */ /* 0x002fe20000201000 */
[----:B------:R-:W1:Y:S01]  /*6750*/  F2I.U32.TRUNC.NTZ R19, R19 ;  /* 0x0000001300137305 */ /* 0x000e62000020f000 */
[----:B------:R-:W-:Y:S01]  /*6760*/  ULDC.64 UR4, c[0x0][0x620] ;  /* 0x0001880000047ab9 */ /* 0x000fe20000000a00 */
[----:B------:R-:W-:Y:S01]  /*6770*/  IMAD.X R4, RZ, RZ, ~R4, P1 ;  /* 0x000000ffff047224 */ /* 0x000fe200008e0e04 */
[----:B------:R-:W-:Y:S01]  /*6780*/  ISETP.NE.AND P4, PT, R2, 0x1, PT ;  /* 0x000000010200780c */ /* 0x000fe20003f85270 */
[----:B------:R-:W-:Y:S01]  /*6790*/  FMUL R20, R7, UR6 ;  /* 0x0000000607147c20 */ /* 0x000fe20008400000 */
[----:B------:R-:W3:Y:S01]  /*67a0*/  LDC R21, c[0x0][0x148] ;  /* 0x00005200ff157b82 */ /* 0x000ee20000000800 */
[----:B------:R-:W-:Y:S01]  /*67b0*/  IMAD R4, R4, UR4, RZ ;  /* 0x0000000404047c24 */ /* 0x000fe2000f8e02ff */
[----:B------:R-:W-:-:S02]  /*67c0*/  ULDC.64 UR6, c[0x0][0x640] ;  /* 0x0001900000067ab9 */ /* 0x000fc40000000a00 */
[----:B------:R-:W-:Y:S01]  /*67d0*/  ISETP.NE.U32.AND P1, PT, RZ, UR6, PT ;  /* 0x00000006ff007c0c */ /* 0x000fe2000bf25070 */
[----:B------:R-:W4:Y:S01]  /*67e0*/  F2I.U32.TRUNC.NTZ R20, R20 ;  /* 0x0000001400147305 */ /* 0x000f22000020f000 */
[C---:B------:R-:W-:Y:S02]  /*67f0*/  IMAD R7, R5.reuse, UR5, R4 ;  /* 0x0000000505077c24 */ /* 0x040fe4000f8e0204 */
[----:B------:R-:W-:Y:S01]  /*6800*/  IMAD.WIDE.U32 R4, R5, UR4, R16 ;  /* 0x0000000405047c25 */ /* 0x000fe2000f8e0010 */
[----:B------:R-:W-:Y:S01]  /*6810*/  ULDC UR4, c[0x0][0x618] ;  /* 0x0001860000047ab9 */ /* 0x000fe20000000800 */
[----:B------:R-:W-:Y:S02]  /*6820*/  ISETP.NE.AND.EX P1, PT, RZ, UR7, PT, P1 ;  /* 0x00000007ff007c0c */ /* 0x000fe4000bf25310 */
[----:B------:R-:W-:Y:S02]  /*6830*/  IMAD.IADD R5, R5, 0x1, R7 ;  /* 0x0000000105057824 */ /* 0x000fe400078e0207 */
[----:B-1----:R-:W-:-:S03]  /*6840*/  IMAD.MOV R19, RZ, RZ, -R19 ;  /* 0x000000ffff137224 */ /* 0x002fc600078e0a13 */
[----:B------:R-:W-:Y:S01]  /*6850*/  SHF.R.U64 R15, R4, UR4, R5 ;  /* 0x00000004040f7c19 */ /* 0x000fe20008001205 */
[----:B0-----:R-:W-:Y:S01]  /*6860*/  IMAD R13, R6, R19, R13 ;  /* 0x00000013060d7224 */ /* 0x001fe200078e020d */
[----:B------:R-:W-:Y:S01]  /*6870*/  SHF.R.U32.HI R4, RZ, UR4, R5 ;  /* 0x00000004ff047c19 */ /* 0x000fe20008011605 */
[----:B------:R-:W-:Y:S01]  /*6880*/  ULDC UR4, c[0x0][0x608] ;  /* 0x0001820000047ab9 */ /* 0x000fe20000000800 */
[----:B----4-:R-:W-:Y:S02]  /*6890*/  IMAD.MOV R6, RZ, RZ, -R20 ;  /* 0x000000ffff067224 */ /* 0x010fe400078e0a14 */
[--C-:B------:R-:W-:Y:S02]  /*68a0*/  SHF.R.U64 R20, R15, UR4, R4.reuse ;  /* 0x000000040f147c19 */ /* 0x100fe40008001204 */
[----:B------:R-:W-:Y:S01]  /*68b0*/  SHF.R.U32.HI R5, RZ, UR4, R4 ;  /* 0x00000004ff057c19 */ /* 0x000fe20008011604 */
[----:B------:R-:W-:Y:S01]  /*68c0*/  ULDC UR4, c[0x0][0x658] ;  /* 0x0001960000047ab9 */ /* 0x000fe20000000800 */
[----:B---3--:R-:W-:-:S02]  /*68d0*/  @P4 IMAD R13, R21, R6, R14 ;  /* 0x00000006150d4224 */ /* 0x008fc400078e020e */
[--C-:B------:R-:W-:Y:S02]  /*68e0*/  SHF.R.U64 R14, R20, UR4, R5.reuse ;  /* 0x00000004140e7c19 */ /* 0x100fe40008001205 */
[----:B------:R-:W-:-:S03]  /*68f0*/  SHF.R.U32.HI R19, RZ, UR4, R5 ;  /* 0x00000004ff137c19 */ /* 0x000fc60008011605 */
[----:B------:R-:W-:Y:S02]  /*6900*/  IMAD.MOV.U32 R6, RZ, RZ, R14 ;  /* 0x000000ffff067224 */ /* 0x000fe400078e000e */
[----:B------:R-:W-:Y:S01]  /*6910*/  IMAD.MOV.U32 R5, RZ, RZ, R19 ;  /* 0x000000ffff057224 */ /* 0x000fe200078e0013 */
[----:B------:R-:W-:Y:S06]  /*6920*/  @!P1 BRA `(.L_x_185) ;  /* 0x00000000002c9947 */ /* 0x000fec0003800000 */
        /* <DEDUP_REMOVED lines=9> */
[----:B------:R-:W-:-:S04]  /*69c0*/  IMAD.WIDE.U32.X R4, R19, UR7, R4, P3 ;  /* 0x0000000713047c25 */ /* 0x000fc800098e0404 */
[----:B------:R-:W-:-:S07]  /*69d0*/  IMAD.MOV.U32 R6, RZ, RZ, R4 ;  /* 0x000000ffff067224 */ /* 0x000fce00078e0004 */
.L_x_185:
[----:B------:R-:W-:Y:S01]  /*69e0*/  ULDC UR4, c[0x0][0x648] ;  /* 0x0001920000047ab9 */ /* 0x000fe20000000800 */
[----:B------:R-:W-:Y:S01]  /*69f0*/  LOP3.LUT R4, R20, UR15, RZ, 0xc0, !PT ;  /* 0x0000000f14047c12 */ /* 0x000fe2000f8ec0ff */
[----:B------:R-:W-:Y:S01]  /*6a00*/  ULDC UR5, c[0x0][0x610] ;  /* 0x0001840000057ab9 */ /* 0x000fe20000000800 */
[----:B------:R-:W-:Y:S01]  /*6a10*/  SHF.R.U64 R5, R6, UR4, R5 ;  /* 0x0000000406057c19 */ /* 0x000fe20008001205 */
[----:B------:R-:W-:Y:S01]  /*6a20*/  ULDC UR4, c[0x0][0x638] ;  /* 0x00018e0000047ab9 */ /* 0x000fe20000000800 */
[----:B------:R-:W-:-:S03]  /*6a30*/  LOP3.LUT R15, R15, UR14, RZ, 0xc0, !PT ;  /* 0x0000000e0f0f7c12 */ /* 0x000fc6000f8ec0ff */
[----:B------:R-:W-:Y:S02]  /*6a40*/  IMAD.MOV R7, RZ, RZ, -R5 ;  /* 0x000000ffff077224 */ /* 0x000fe400078e0a05 */
[----:B------:R-:W-:Y:S02]  /*6a50*/  IMAD R4, R5, UR16, R4 ;  /* 0x0000001005047c24 */ /* 0x000fe4000f8e0204 */
[----:B------:R-:W-:Y:S01]  /*6a60*/  IMAD R14, R7, UR4, R14 ;  /* 0x00000004070e7c24 */ /* 0x000fe2000f8e020e */
[----:B------:R-:W-:Y:S01]  /*6a70*/  ULDC UR4, c[0x0][0x600] ;  /* 0x0001800000047ab9 */ /* 0x000fe20000000800 */
[----:B------:R-:W-:Y:S02]  /*6a80*/  IMAD R13, R4, UR5, R13 ;  /* 0x00000005040d7c24 */ /* 0x000fe4000f8e020d */
[----:B------:R-:W-:Y:S02]  /*6a90*/  IMAD R14, R14, UR4, R15 ;  /* 0x000000040e0e7c24 */ /* 0x000fe4000f8e020f */
[----:B------:R-:W-:-:S03]  /*6aa0*/  IMAD.MOV.U32 R4, RZ, RZ, 0x1 ;  /* 0x00000001ff047424 */ /* 0x000fc600078e00ff */
[----:B------:R-:W-:Y:S02]  /*6ab0*/  SEL R19, R14, R13, !P4 ;  /* 0x0000000d0e137207 */ /* 0x000fe40006000000 */
[----:B------:R-:W-:-:S07]  /*6ac0*/  SEL R22, R13, R14, !P4 ;  /* 0x0000000e0d167207 */ /* 0x000fce0006000000 */
.L_x_183:
[----:B------:R-:W-:Y:S05]  /*6ad0*/  BSYNC B1 ;  /* 0x0000000000017941 */ /* 0x000fea0003800000 */
.L_x_182:
[----:B------:R-:W-:-:S13]  /*6ae0*/  LOP3.LUT P1, RZ, R4, 0xff, RZ, 0xc0, !PT ;  /* 0x000000ff04ff7812 */ /* 0x000fda000782c0ff */
[----:B------:R-:W-:Y:S05]  /*6af0*/  @P1 BRA `(.L_x_186) ;  /* 0xfffffff400241947 */ /* 0x000fea000383ffff */
[----:B------:R-:W-:Y:S05]  /*6b00*/  BSYNC B0 ;  /* 0x0000000000007941 */ /* 0x000fea0003800000 */
.L_x_174:
[----:B------:R-:W-:-:S03]  /*6b10*/  UMOV UR4, 0xffffffff ;  /* 0xffffffff00047882 */ /* 0x000fc60000000000 */
[----:B------:R-:W-:Y:S05]  /*6b20*/  BRA.DIV UR4, `(.L_x_187) ;  /* 0x0000001604ec7947 */ /* 0x000fea000b800000 */
[----:B------:R-:W-:-:S13]  /*6b30*/  ELECT P6, URZ, PT ;  /* 0x00000000003f782f */ /* 0x000fda00038c0000 */
.L_x_236:
[----:B------:R-:W-:Y:S04]  /*6b40*/  BSSY B0, `(.L_x_188) ;  /* 0x0000154000007945 */ /* 0x000fe80003800000 */
[----:B------:R-:W-:Y:S05]  /*6b50*/  @!P6 BRA `(.L_x_189) ;  /* 0x000000140048e947 */ /* 0x000fea0003800000 */
[----:B------:R-:W-:-:S04]  /*6b60*/  LOP3.LUT R23, R23, 0x2, RZ, 0xfc, !PT ;  /* 0x0000000217177812 */ /* 0x000fc800078efcff */
[----:B------:R-:W-:-:S13]  /*6b70*/  ISETP.NE.AND P0, PT, R23, 0x3, PT ;  /* 0x000000031700780c */ /* 0x000fda0003f05270 */
[----:B------:R-:W-:Y:S05]  /*6b80*/  @!P0 BRA `(.L_x_190) ;  /* 0x0000000000048947 */ /* 0x000fea0003800000 */
[----:B------:R-:W-:Y:S01]  /*6b90*/  BPT.TRAP 0x1 ;  /* 0x000000040000795c */ /* 0x000fe20000300000 */
.L_x_190:
[----:B------:R-:W0:Y:S01]  /*6ba0*/  S2R R5, SR_CgaCtaId ;  /* 0x0000000000057919 */ /* 0x000e220000008800 */
[----:B------:R-:W-:Y:S02]  /*6bb0*/  MOV R0, 0x400 ;  /* 0x0000040000007802 */ /* 0x000fe40000000f00 */
[----:B------:R-:W-:Y:S02]  /*6bc0*/  SHF.L.U32 R2, R3, 0x1f, RZ ;  /* 0x0000001f03027819 */ /* 0x000fe400000006ff */
[----:B0-----:R-:W-:-:S05]  /*6bd0*/  LEA R5, R5, R0, 0x18 ;  /* 0x0000000005057211 */ /* 0x001fca00078ec0ff */
[----:B------:R-:W-:-:S04]  /*6be0*/  VIADD R5, R5, 0x128 ;  /* 0x0000012805057836 */ /* 0x000fc80000000000 */
[C---:B------:R-:W-:Y:S02]  /*6bf0*/  IMAD R7, R8.reuse, 0x8, R5 ;  /* 0x0000000808077824 */ /* 0x040fe400078e0205 */
[----:B------:R-:W-:Y:S02]  /*6c00*/  VIADD R8, R8, 0x1 ;  /* 0x0000000108087836 */ /* 0x000fe40000000000 */
[----:B------:R-:W0:Y:S03]  /*6c10*/  SYNCS.PHASECHK.TRANS64.TRYWAIT P0, [R7+URZ], R2 ;  /* 0x00000002070075a7 */ /* 0x000e26000800017f */
[----:B------:R-:W-:-:S04]  /*6c20*/  ISETP.NE.AND P1, PT, R8, 0x25, PT ;  /* 0x000000250800780c */ /* 0x000fc80003f25270 */
[----:B------:R-:W-:Y:S02]  /*6c30*/  SEL R0, RZ, 0x1, P1 ;  /* 0x00000001ff007807 */ /* 0x000fe40000800000 */
[----:B------:R-:W-:Y:S02]  /*6c40*/  SEL R8, R8, RZ, P1 ;  /* 0x000000ff08087207 */ /* 0x000fe40000800000 */
[----:B------:R-:W-:-:S03]  /*6c50*/  LOP3.LUT R9, R3, R0, RZ, 0x3c, !PT ;  /* 0x0000000003097212 */ /* 0x000fc600078e3cff */
[----:B------:R-:W-:Y:S01]  /*6c60*/  IMAD R6, R8, 0x8, R5 ;  /* 0x0000000808067824 */ /* 0x000fe200078e0205 */
[----:B------:R-:W-:Y:S01]  /*6c70*/  SHF.L.U32 R3, R9, 0x1f, RZ ;  /* 0x0000001f09037819 */ /* 0x000fe200000006ff */
[----:B0-----:R-:W-:Y:S06]  /*6c80*/  @!P0 BRA `(.L_x_191) ;  /* 0x0000001400b48947 */ /* 0x001fec0003800000 */
.L_x_237:
[----:B------:R-:W1:Y:S01]  /*6c90*/  SYNCS.PHASECHK.TRANS64.TRYWAIT P0, [R6+URZ], R3 ;  /* 0x00000003060075a7 */ /* 0x000e62000800017f */
[----:B------:R-:W-:-:S05]  /*6ca0*/  VIADD R0, R8, 0x1 ;  /* 0x0000000108007836 */ /* 0x000fca0000000000 */
[----:B------:R-:W-:-:S04]  /*6cb0*/  ISETP.NE.AND P1, PT, R0, 0x25, PT ;  /* 0x000000250000780c */ /* 0x000fc80003f25270 */
[----:B0-----:R-:W-:Y:S02]  /*6cc0*/  SEL R2, RZ, 0x1, P1 ;  /* 0x00000001ff027807 */ /* 0x001fe40000800000 */
[----:B------:R-:W-:Y:S02]  /*6cd0*/  SEL R0, R0, RZ, P1 ;  /* 0x000000ff00007207 */ /* 0x000fe40000800000 */
[----:B------:R-:W-:-:S03]  /*6ce0*/  LOP3.LUT R9, R9, R2, RZ, 0x3c, !PT ;  /* 0x0000000209097212 */ /* 0x000fc600078e3cff */
[----:B------:R-:W-:Y:S01]  /*6cf0*/  IMAD R7, R0, 0x8, R5 ;  /* 0x0000000800077824 */ /* 0x000fe200078e0205 */
[----:B------:R-:W-:Y:S01]  /*6d00*/  SHF.L.U32 R4, R9, 0x1f, RZ ;  /* 0x0000001f09047819 */ /* 0x000fe200000006ff */
[----:B-1----:R-:W-:Y:S06]  /*6d10*/  @!P0 BRA `(.L_x_192) ;  /* 0x0000001400a48947 */ /* 0x002fec0003800000 */
.L_x_238:
[----:B------:R-:W1:Y:S01]  /*6d20*/  SYNCS.PHASECHK.TRANS64.TRYWAIT P0, [R7+URZ], R4 ;  /* 0x00000004070075a7 */ /* 0x000e62000800017f */
[----:B------:R-:W-:-:S05]  /*6d30*/  VIADD R0, R0, 0x1 ;  /* 0x0000000100007836 */ /* 0x000fca0000000000 */
[----:B------:R-:W-:-:S04]  /*6d40*/  ISETP.NE.AND P1, PT, R0, 0x25, PT ;  /* 0x000000250000780c */ /* 0x000fc80003f25270 */
[----:B------:R-:W-:Y:S02]  /*6d50*/  SEL R2, RZ, 0x1, P1 ;  /* 0x00000001ff027807 */ /* 0x000fe40000800000 */
[----:B------:R-:W-:Y:S02]  /*6d60*/  SEL R0, R0, RZ, P1 ;  /* 0x000000ff00007207 */ /* 0x000fe40000800000 */
[----:B------:R-:W-:-:S03]  /*6d70*/  LOP3.LUT R9, R9, R2, RZ, 0x3c, !PT ;  /* 0x0000000209097212 */ /* 0x000fc600078e3cff */
[----:B0-----:R-:W-:Y:S01]  /*6d80*/  IMAD R6, R0, 0x8, R5 ;  /* 0x0000000800067824 */ /* 0x001fe200078e0205 */
[----:B------:R-:W-:Y:S01]  /*6d90*/  SHF.L.U32 R3, R9, 0x1f, RZ ;  /* 0x0000001f09037819 */ /* 0x000fe200000006ff */
[----:B-1----:R-:W-:Y:S06]  /*6da0*/  @!P0 BRA `(.L_x_193) ;  /* 0x0000001400948947 */ /* 0x002fec0003800000 */
.L_x_239:
        /* <DEDUP_REMOVED lines=9> */
.L_x_240:
        /* <DEDUP_REMOVED lines=9> */
.L_x_241:
        /* <DEDUP_REMOVED lines=9> */
.L_x_242:
        /* <DEDUP_REMOVED lines=9> */
.L_x_243:
        /* <DEDUP_REMOVED lines=9> */
.L_x_244:
        /* <DEDUP_REMOVED lines=9> */
.L_x_245:
        /* <DEDUP_REMOVED lines=9> */
.L_x_246:
        /* <DEDUP_REMOVED lines=9> */
.L_x_247:
        /* <DEDUP_REMOVED lines=9> */
.L_x_248:
        /* <DEDUP_REMOVED lines=9> */
.L_x_249:
        /* <DEDUP_REMOVED lines=9> */
.L_x_250:
        /* <DEDUP_REMOVED lines=9> */
.L_x_251:
        /* <DEDUP_REMOVED lines=9> */
.L_x_252:
        /* <DEDUP_REMOVED lines=9> */
.L_x_253:
        /* <DEDUP_REMOVED lines=9> */
.L_x_254:
        /* <DEDUP_REMOVED lines=9> */
.L_x_255:
        /* <DEDUP_REMOVED lines=9> */
.L_x_256:
        /* <DEDUP_REMOVED lines=9> */
.L_x_257:
        /* <DEDUP_REMOVED lines=9> */
.L_x_258:
        /* <DEDUP_REMOVED lines=9> */
.L_x_259:
        /* <DEDUP_REMOVED lines=9> */
.L_x_260:
        /* <DEDUP_REMOVED lines=9> */
.L_x_261:
        /* <DEDUP_REMOVED lines=9> */
.L_x_262:
        /* <DEDUP_REMOVED lines=9> */
.L_x_263:
        /* <DEDUP_REMOVED lines=9> */
.L_x_264:
        /* <DEDUP_REMOVED lines=9> */
.L_x_265:
        /* <DEDUP_REMOVED lines=9> */
.L_x_266:
        /* <DEDUP_REMOVED lines=9> */
.L_x_267:
        /* <DEDUP_REMOVED lines=9> */
.L_x_268:
        /* <DEDUP_REMOVED lines=9> */
.L_x_269:
        /* <DEDUP_REMOVED lines=9> */
.L_x_270:
        /* <DEDUP_REMOVED lines=9> */
.L_x_271:
[----:B------:R-:W1:Y:S01]  /*7fb0*/  SYNCS.PHASECHK.TRANS64.TRYWAIT P0, [R6+URZ], R3 ;  /* 0x00000003060075a7 */ /* 0x000e62000800017f */
[----:B------:R-:W-:-:S05]  /*7fc0*/  VIADD R0, R0, 0x1 ;  /* 0x0000000100007836 */ /* 0x000fca0000000000 */
[----:B------:R-:W-:-:S04]  /*7fd0*/  ISETP.NE.AND P1, PT, R0, 0x25, PT ;  /* 0x000000250000780c */ /* 0x000fc80003f25270 */
[----:B------:R-:W-:Y:S02]  /*7fe0*/  SEL R2, RZ, 0x1, P1 ;  /* 0x00000001ff027807 */ /* 0x000fe40000800000 */
[----:B------:R-:W-:Y:S02]  /*7ff0*/  SEL R0, R0, RZ, P1 ;  /* 0x000000ff00007207 */ /* 0x000fe40000800000 */
[----:B------:R-:W-:Y:S01]  /*8000*/  LOP3.LUT R2, R9, R2, RZ, 0x3c, !PT ;  /* 0x0000000209027212 */ /* 0x000fe200078e3cff */
[----:B-1----:R-:W-:Y:S06]  /*8010*/  @!P0 BRA `(.L_x_226) ;  /* 0x0000000c008c8947 */ /* 0x002fec0003800000 */
.L_x_272:
[----:B------:R-:W-:Y:S01]  /*8020*/  IMAD R5, R0, 0x8, R5 ;  /* 0x0000000800057824 */ /* 0x000fe200078e0205 */
[----:B------:R-:W-:-:S07]  /*8030*/  SHF.L.U32 R0, R2, 0x1f, RZ ;  /* 0x0000001f02007819 */ /* 0x000fce00000006ff */
.L_x_227:
[----:B---3--:R3:W4:Y:S02]  /*8040*/  SYNCS.PHASECHK.TRANS64.TRYWAIT P0, [R5+URZ], R0 ;  /* 0x00000000050075a7 */ /* 0x008724000800017f */
[----:B----4-:R-:W-:Y:S05]  /*8050*/  @!P0 NANOSLEEP.SYNCS 0x989680 ;  /* 0x009896800000895d */ /* 0x010fea0003900000 */
[----:B------:R-:W4:Y:S02]  /*8060*/  @!P0 SYNCS.PHASECHK.TRANS64 P0, [R5+URZ], R0 ;  /* 0x00000000050085a7 */ /* 0x000f24000800007f */
[----:B----4-:R-:W-:Y:S05]  /*8070*/  @!P0 BRA `(.L_x_227) ;  /* 0xfffffffc00f08947 */ /* 0x010fea000383ffff */
.L_x_189:
[----:B------:R-:W-:Y:S05]  /*8080*/  BSYNC B0 ;  /* 0x0000000000007941 */ /* 0x000fea0003800000 */
.L_x_188:
[----:B------:R-:W-:Y:S05]  /*8090*/  EXIT ;  /* 0x000000000000794d */ /* 0x000fea0003800000 */
.L_x_20:
[----:B-1----:R-:W-:-:S04]  /*80a0*/  IMAD.U32 R3, RZ, RZ, UR43 ;  /* 0x0000002bff037e24 */ /* 0x002fc8000f8e00ff */
[----:B------:R1:W2:Y:S03]  /*80b0*/  SYNCS.PHASECHK.TRANS64.TRYWAIT P0, [R3+URZ+-0x8], R0 ;  /* 0xfffff800030075a7 */ /* 0x0002a6000800017f */
[----:B--2---:R-:W-:Y:S05]  /*80c0*/  @!P0 NANOSLEEP.SYNCS 0x989680 ;  /* 0x009896800000895d */ /* 0x004fea0003900000 */
[----:B------:R-:W2:Y:S02]  /*80d0*/  @!P0 SYNCS.PHASECHK.TRANS64 P0, [R3+URZ+-0x8], R0 ;  /* 0xfffff800030085a7 */ /* 0x000ea4000800007f */
[----:B--2---:R-:W-:Y:S05]  /*80e0*/  @!P0 BRA `(.L_x_20) ;  /* 0xfffffffc00ec8947 */ /* 0x004fea000383ffff */
[----:B------:R-:W-:Y:S05]  /*80f0*/  BRA `(.L_x_228) ;  /* 0xffffff9800b07947 */ /* 0x000fea000383ffff */
.L_x_25:
[----:B--2---:R2:W3:Y:S02]  /*8100*/  SYNCS.PHASECHK.TRANS64.TRYWAIT P1, [R3+URZ], R0 ;  /* 0x00000000030075a7 */ /* 0x0044e4000802017f */
[----:B---3--:R-:W-:Y:S05]  /*8110*/  @!P1 NANOSLEEP.SYNCS 0x989680 ;  /* 0x009896800000995d */ /* 0x008fea0003900000 */
[----:B------:R-:W3:Y:S02]  /*8120*/  @!P1 SYNCS.PHASECHK.TRANS64 P1, [R3+URZ], R0 ;  /* 0x00000000030095a7 */ /* 0x000ee4000802007f */
[----:B---3--:R-:W-:Y:S05]  /*8130*/  @!P1 BRA `(.L_x_25) ;  /* 0xfffffffc00f09947 */ /* 0x008fea000383ffff */
[----:B------:R-:W-:Y:S05]  /*8140*/  BRA `(.L_x_24) ;  /* 0xffffff9c00207947 */ /* 0x000fea000383ffff */
.L_x_30:
[----:B--2---:R-:W-:-:S04]  /*8150*/  IMAD.U32 R5, RZ, RZ, UR4 ;  /* 0x00000004ff057e24 */ /* 0x004fc8000f8e00ff */
[----:B------:R2:W3:Y:S03]  /*8160*/  SYNCS.PHASECHK.TRANS64.TRYWAIT P1, [R5+URZ], R4 ;  /* 0x00000004050075a7 */ /* 0x0004e6000802017f */
[----:B---3--:R-:W-:Y:S05]  /*8170*/  @!P1 NANOSLEEP.SYNCS 0x989680 ;  /* 0x009896800000995d */ /* 0x008fea0003900000 */
[----:B------:R-:W3:Y:S02]  /*8180*/  @!P1 SYNCS.PHASECHK.TRANS64 P1, [R5+URZ], R4 ;  /* 0x00000004050095a7 */ /* 0x000ee4000802007f */
[----:B---3--:R-:W-:Y:S05]  /*8190*/  @!P1 BRA `(.L_x_30) ;  /* 0xfffffffc00ec9947 */ /* 0x008fea000383ffff */
[----:B------:R-:W-:Y:S05]  /*81a0*/  BRA `(.L_x_29) ;  /* 0xffffff9c007c7947 */ /* 0x000fea000383ffff */
.L_x_38:
[----:B0-----:R-:W-:-:S04]  /*81b0*/  IMAD.U32 R3, RZ, RZ, UR43 ;  /* 0x0000002bff037e24 */ /* 0x001fc8000f8e00ff */
[----:B------:R0:W1:Y:S03]  /*81c0*/  SYNCS.PHASECHK.TRANS64.TRYWAIT P0, [R3+URZ+0x8], R0 ;  /* 0x00000800030075a7 */ /* 0x000066000800017f */
[----:B-1----:R-:W-:Y:S05]  /*81d0*/  @!P0 NANOSLEEP.SYNCS 0x989680 ;  /* 0x009896800000895d */ /* 0x002fea0003900000 */
[----:B------:R-:W1:Y:S02]  /*81e0*/  @!P0 SYNCS.PHASECHK.TRANS64 P0, [R3+URZ+0x8], R0 ;  /* 0x00000800030085a7 */ /* 0x000e64000800007f */
[----:B-1----:R-:W-:Y:S05]  /*81f0*/  @!P0 BRA `(.L_x_38) ;  /* 0xfffffffc00ec8947 */ /* 0x002fea000383ffff */
[----:B------:R-:W-:Y:S05]  /*8200*/  BRA `(.L_x_229) ;  /* 0xffffffa0007c7947 */ /* 0x000fea000383ffff */
.L_x_175:
[----:B------:R-:W-:Y:S01]  /*8210*/  BSSY B1, `(.L_x_230) ;  /* 0x0000006000017945 */ /* 0x000fe20003800000 */
[----:B------:R-:W-:-:S07]  /*8220*/  IMAD.MOV.U32 R15, RZ, RZ, -0x1 ;  /* 0xffffffffff0f7424 */ /* 0x000fce00078e00ff */
[----:B--2--5:R-:W-:Y:S05]  /*8230*/  WARPSYNC.COLLECTIVE R15, `(.L_x_231) ;  /* 0x000000000f0c7348 */ /* 0x024fea0003c00000 */
[----:B------:R-:W-:Y:S02]  /*8240*/  ELECT P6, UR62, PT ;  /* 0x00000000003e782f */ /* 0x000fe400038c0000 */
[----:B------:R-:W-:Y:S01]  /*8250*/  MOV R14, UR62 ;  /* 0x0000003e000e7c02 */ /* 0x000fe20008000f00 */
[----:B--2--5:R-:W-:Y:S10]  /*8260*/  ENDCOLLECTIVE ;  /* 0x000000000000791b */ /* 0x024ff40003800000 */
.L_x_231:
[----:B------:R-:W-:Y:S05]  /*8270*/  BSYNC B1 ;  /* 0x0000000000017941 */ /* 0x000fea0003800000 */
.L_x_230:
[----:B------:R-:W-:Y:S05]  /*8280*/  BRA `(.L_x_232) ;  /* 0xffffffdc004c7947 */ /* 0x000fea000383ffff */
.L_x_178:
[----:B0-----:R0:W1:Y:S02]  /*8290*/  SYNCS.PHASECHK.TRANS64.TRYWAIT P1, [R15+URZ+0x128], R6 ;  /* 0x000128060f0075a7 */ /* 0x001064000802017f */
[----:B-1----:R-:W-:Y:S05]  /*82a0*/  @!P1 NANOSLEEP.SYNCS 0x989680 ;  /* 0x009896800000995d */ /* 0x002fea0003900000 */
[----:B------:R-:W1:Y:S02]  /*82b0*/  @!P1 SYNCS.PHASECHK.TRANS64 P1, [R15+URZ+0x128], R6 ;  /* 0x000128060f0095a7 */ /* 0x000e64000802007f */
[----:B-1----:R-:W-:Y:S05]  /*82c0*/  @!P1 BRA `(.L_x_178) ;  /* 0xfffffffc00f09947 */ /* 0x002fea000383ffff */
[----:B------:R-:W-:Y:S05]  /*82d0*/  BRA `(.L_x_233) ;  /* 0xffffffdc00887947 */ /* 0x000fea000383ffff */
.L_x_187:
[----:B------:R-:W-:Y:S01]  /*82e0*/  BSSY B0, `(.L_x_234) ;  /* 0x0000006000007945 */ /* 0x000fe20003800000 */
[----:B------:R-:W-:-:S07]  /*82f0*/  IMAD.MOV.U32 R15, RZ, RZ, -0x1 ;  /* 0xffffffffff0f7424 */ /* 0x000fce00078e00ff */
[----:B--2--5:R-:W-:Y:S05]  /*8300*/  WARPSYNC.COLLECTIVE R15, `(.L_x_235) ;  /* 0x000000000f0c7348 */ /* 0x024fea0003c00000 */
[----:B------:R-:W-:Y:S02]  /*8310*/  ELECT P6, UR62, PT ;  /* 0x00000000003e782f */ /* 0x000fe400038c0000 */
[----:B------:R-:W-:Y:S01]  /*8320*/  MOV R14, UR62 ;  /* 0x0000003e000e7c02 */ /* 0x000fe20008000f00 */
[----:B--2--5:R-:W-:Y:S10]  /*8330*/  ENDCOLLECTIVE ;  /* 0x000000000000791b */ /* 0x024ff40003800000 */
.L_x_235:
[----:B------:R-:W-:Y:S05]  /*8340*/  BSYNC B0 ;  /* 0x0000000000007941 */ /* 0x000fea0003800000 */
.L_x_234:
[----:B------:R-:W-:Y:S05]  /*8350*/  BRA `(.L_x_236) ;  /* 0xffffffe400f87947 */ /* 0x000fea000383ffff */
.L_x_191:
[----:B0-----:R0:W1:Y:S02]  /*8360*/  SYNCS.PHASECHK.TRANS64.TRYWAIT P0, [R7+URZ], R2 ;  /* 0x00000002070075a7 */ /* 0x001064000800017f */
[----:B-1----:R-:W-:Y:S05]  /*8370*/  @!P0 NANOSLEEP.SYNCS 0x989680 ;  /* 0x009896800000895d */ /* 0x002fea0003900000 */
[----:B------:R-:W1:Y:S02]  /*8380*/  @!P0 SYNCS.PHASECHK.TRANS64 P0, [R7+URZ], R2 ;  /* 0x00000002070085a7 */ /* 0x000e64000800007f */
[----:B-1----:R-:W-:Y:S05]  /*8390*/  @!P0 BRA `(.L_x_191) ;  /* 0xfffffffc00f08947 */ /* 0x002fea000383ffff */
[----:B------:R-:W-:Y:S05]  /*83a0*/  BRA `(.L_x_237) ;  /* 0xffffffe800387947 */ /* 0x000fea000383ffff */
.L_x_192:
[----:B0-----:R0:W1:Y:S02]  /*83b0*/  SYNCS.PHASECHK.TRANS64.TRYWAIT P0, [R6+URZ], R3 ;  /* 0x00000003060075a7 */ /* 0x001064000800017f */
[----:B-1----:R-:W-:Y:S05]  /*83c0*/  @!P0 NANOSLEEP.SYNCS 0x989680 ;  /* 0x009896800000895d */ /* 0x002fea0003900000 */
[----:B------:R-:W1:Y:S02]  /*83d0*/  @!P0 SYNCS.PHASECHK.TRANS64 P0, [R6+URZ], R3 ;  /* 0x00000003060085a7 */ /* 0x000e64000800007f */
[----:B-1----:R-:W-:Y:S05]  /*83e0*/  @!P0 BRA `(.L_x_192) ;  /* 0xfffffffc00f08947 */ /* 0x002fea000383ffff */
[----:B------:R-:W-:Y:S05]  /*83f0*/  BRA `(.L_x_238) ;  /* 0xffffffe800487947 */ /* 0x000fea000383ffff */
.L_x_193:
[----:B0-----:R0:W1:Y:S02]  /*8400*/  SYNCS.PHASECHK.TRANS64.TRYWAIT P0, [R7+URZ], R4 ;  /* 0x00000004070075a7 */ /* 0x001064000800017f */
[----:B-1----:R-:W-:Y:S05]  /*8410*/  @!P0 NANOSLEEP.SYNCS 0x989680 ;  /* 0x009896800000895d */ /* 0x002fea0003900000 */
[----:B------:R-:W1:Y:S02]  /*8420*/  @!P0 SYNCS.PHASECHK.TRANS64 P0, [R7+URZ], R4 ;  /* 0x00000004070085a7 */ /* 0x000e64000800007f */
[----:B-1----:R-:W-:Y:S05]  /*8430*/  @!P0 BRA `(.L_x_193) ;  /* 0xfffffffc00f08947 */ /* 0x002fea000383ffff */
[----:B------:R-:W-:Y:S05]  /*8440*/  BRA `(.L_x_239) ;  /* 0xffffffe800587947 */ /* 0x000fea000383ffff */
.L_x_194:
[----:B0-----:R0:W1:Y:S02]  /*8450*/  SYNCS.PHASECHK.TRANS64.TRYWAIT P0, [R6+URZ], R3 ;  /* 0x00000003060075a7 */ /* 0x001064000800017f */
[----:B-1----:R-:W-:Y:S05]  /*8460*/  @!P0 NANOSLEEP.SYNCS 0x989680 ;  /* 0x009896800000895d */ /* 0x002fea0003900000 */
[----:B------:R-:W1:Y:S02]  /*8470*/  @!P0 SYNCS.PHASECHK.TRANS64 P0, [R6+URZ], R3 ;  /* 0x00000003060085a7 */ /* 0x000e64000800007f */
[----:B-1----:R-:W-:Y:S05]  /*8480*/  @!P0 BRA `(.L_x_194) ;  /* 0xfffffffc00f08947 */ /* 0x002fea000383ffff */
[----:B------:R-:W-:Y:S05]  /*8490*/  BRA `(.L_x_240) ;  /* 0xffffffe800687947 */ /* 0x000fea000383ffff */
.L_x_195:
[----:B0-----:R0:W1:Y:S02]  /*84a0*/  SYNCS.PHASECHK.TRANS64.TRYWAIT P0, [R7+URZ], R4 ;  /* 0x00000004070075a7 */ /* 0x001064000800017f */
[----:B-1----:R-:W-:Y:S05]  /*84b0*/  @!P0 NANOSLEEP.SYNCS 0x989680 ;  /* 0x009896800000895d */ /* 0x002fea0003900000 */
[----:B------:R-:W1:Y:S02]  /*84c0*/  @!P0 SYNCS.PHASECHK.TRANS64 P0, [R7+URZ], R4 ;  /* 0x00000004070085a7 */ /* 0x000e64000800007f */
[----:B-1----:R-:W-:Y:S05]  /*84d0*/  @!P0 BRA `(.L_x_195) ;  /* 0xfffffffc00f08947 */ /* 0x002fea000383ffff */
[----:B------:R-:W-:Y:S05]  /*84e0*/  BRA `(.L_x_241) ;  /* 0xffffffe800787947 */ /* 0x000fea000383ffff */
.L_x_196:
[----:B0-----:R0:W1:Y:S02]  /*84f0*/  SYNCS.PHASECHK.TRANS64.TRYWAIT P0, [R6+URZ], R3 ;  /* 0x00000003060075a7 */ /* 0x001064000800017f */
[----:B-1----:R-:W-:Y:S05]  /*8500*/  @!P0 NANOSLEEP.SYNCS 0x989680 ;  /* 0x009896800000895d */ /* 0x002fea0003900000 */
[----:B------:R-:W1:Y:S02]  /*8510*/  @!P0 SYNCS.PHASECHK.TRANS64 P0, [R6+URZ], R3 ;  /* 0x00000003060085a7 */ /* 0x000e64000800007f */
[----:B-1----:R-:W-:Y:S05]  /*8520*/  @!P0 BRA `(.L_x_196) ;  /* 0xfffffffc00f08947 */ /* 0x002fea000383ffff */
[----:B------:R-:W-:Y:S05]  /*8530*/  BRA `(.L_x_242) ;  /* 0xffffffe800887947 */ /* 0x000fea000383ffff */
.L_x_197:
[----:B0-----:R0:W1:Y:S02]  /*8540*/  SYNCS.PHASECHK.TRANS64.TRYWAIT P0, [R7+URZ], R4 ;  /* 0x00000004070075a7 */ /* 0x001064000800017f */
[----:B-1----:R-:W-:Y:S05]  /*8550*/  @!P0 NANOSLEEP.SYNCS 0x989680 ;  /* 0x009896800000895d */ /* 0x002fea0003900000 */
[----:B------:R-:W1:Y:S02]  /*8560*/  @!P0 SYNCS.PHASECHK.TRANS64 P0, [R7+URZ], R4 ;  /* 0x00000004070085a7 */ /* 0x000e64000800007f */
[----:B-1----:R-:W-:Y:S05]  /*8570*/  @!P0 BRA `(.L_x_197) ;  /* 0xfffffffc00f08947 */ /* 0x002fea000383ffff */
[----:B------:R-:W-:Y:S05]  /*8580*/  BRA `(.L_x_243) ;  /* 0xffffffe800987947 */ /* 0x000fea000383ffff */
.L_x_198:
[----:B0-----:R0:W1:Y:S02]  /*8590*/  SYNCS.PHASECHK.TRANS64.TRYWAIT P0, [R6+URZ], R3 ;  /* 0x00000003060075a7 */ /* 0x001064000800017f */
[----:B-1----:R-:W-:Y:S05]  /*85a0*/  @!P0 NANOSLEEP.SYNCS 0x989680 ;  /* 0x009896800000895d */ /* 0x002fea0003900000 */
[----:B------:R-:W1:Y:S02]  /*85b0*/  @!P0 SYNCS.PHASECHK.TRANS64 P0, [R6+URZ], R3 ;  /* 0x00000003060085a7 */ /* 0x000e64000800007f */
[----:B-1----:R-:W-:Y:S05]  /*85c0*/  @!P0 BRA `(.L_x_198) ;  /* 0xfffffffc00f08947 */ /* 0x002fea000383ffff */
[----:B------:R-:W-:Y:S05]  /*85d0*/  BRA `(.L_x_244) ;  /* 0xffffffe800a87947 */ /* 0x000fea000383ffff */
.L_x_199:
[----:B0-----:R0:W1:Y:S02]  /*85e0*/  SYNCS.PHASECHK.TRANS64.TRYWAIT P0, [R7+URZ], R4 ;  /* 0x00000004070075a7 */ /* 0x001064000800017f */
[----:B-1----:R-:W-:Y:S05]  /*85f0*/  @!P0 NANOSLEEP.SYNCS 0x989680 ;  /* 0x009896800000895d */ /* 0x002fea0003900000 */
[----:B------:R-:W1:Y:S02]  /*8600*/  @!P0 SYNCS.PHASECHK.TRANS64 P0, [R7+URZ], R4 ;  /* 0x00000004070085a7 */ /* 0x000e64000800007f */
[----:B-1----:R-:W-:Y:S05]  /*8610*/  @!P0 BRA `(.L_x_199) ;  /* 0xfffffffc00f08947 */ /* 0x002fea000383ffff */
[----:B------:R-:W-:Y:S05]  /*8620*/  BRA `(.L_x_245) ;  /* 0xffffffe800b87947 */ /* 0x000fea000383ffff */
.L_x_200:
[----:B0-----:R0:W1:Y:S02]  /*8630*/  SYNCS.PHASECHK.TRANS64.TRYWAIT P0, [R6+URZ], R3 ;  /* 0x00000003060075a7 */ /* 0x001064000800017f */
[----:B-1----:R-:W-:Y:S05]  /*8640*/  @!P0 NANOSLEEP.SYNCS 0x989680 ;  /* 0x009896800000895d */ /* 0x002fea0003900000 */
[----:B------:R-:W1:Y:S02]  /*8650*/  @!P0 SYNCS.PHASECHK.TRANS64 P0, [R6+URZ], R3 ;  /* 0x00000003060085a7 */ /* 0x000e64000800007f */
[----:B-1----:R-:W-:Y:S05]  /*8660*/  @!P0 BRA `(.L_x_200) ;  /* 0xfffffffc00f08947 */ /* 0x002fea000383ffff */
[----:B------:R-:W-:Y:S05]  /*8670*/  BRA `(.L_x_246) ;  /* 0xffffffe800c87947 */ /* 0x000fea000383ffff */
.L_x_201:
[----:B0-----:R0:W1:Y:S02]  /*8680*/  SYNCS.PHASECHK.TRANS64.TRYWAIT P0, [R7+URZ], R4 ;  /* 0x00000004070075a7 */ /* 0x001064000800017f */
[----:B-1----:R-:W-:Y:S05]  /*8690*/  @!P0 NANOSLEEP.SYNCS 0x989680 ;  /* 0x009896800000895d */ /* 0x002fea0003900000 */
[----:B------:R-:W1:Y:S02]  /*86a0*/  @!P0 SYNCS.PHASECHK.TRANS64 P0, [R7+URZ], R4 ;  /* 0x00000004070085a7 */ /* 0x000e64000800007f */
[----:B-1----:R-:W-:Y:S05]  /*86b0*/  @!P0 BRA `(.L_x_201) ;  /* 0xfffffffc00f08947 */ /* 0x002fea000383ffff */
[----:B------:R-:W-:Y:S05]  /*86c0*/  BRA `(.L_x_247) ;  /* 0xffffffe800d87947 */ /* 0x000fea000383ffff */
.L_x_202:
[----:B0-----:R0:W1:Y:S02]  /*86d0*/  SYNCS.PHASECHK.TRANS64.TRYWAIT P0, [R6+URZ], R3 ;  /* 0x00000003060075a7 */ /* 0x001064000800017f */
[----:B-1----:R-:W-:Y:S05]  /*86e0*/  @!P0 NANOSLEEP.SYNCS 0x989680 ;  /* 0x009896800000895d */ /* 0x002fea0003900000 */
[----:B------:R-:W1:Y:S02]  /*86f0*/  @!P0 SYNCS.PHASECHK.TRANS64 P0, [R6+URZ], R3 ;  /* 0x00000003060085a7 */ /* 0x000e64000800007f */
[----:B-1----:R-:W-:Y:S05]  /*8700*/  @!P0 BRA `(.L_x_202) ;  /* 0xfffffffc00f08947 */ /* 0x002fea000383ffff */
[----:B------:R-:W-:Y:S05]  /*8710*/  BRA `(.L_x_248) ;  /* 0xffffffe800e87947 */ /* 0x000fea000383ffff */
.L_x_203:
[----:B0-----:R0:W1:Y:S02]  /*8720*/  SYNCS.PHASECHK.TRANS64.TRYWAIT P0, [R7+URZ], R4 ;  /* 0x00000004070075a7 */ /* 0x001064000800017f */
[----:B-1----:R-:W-:Y:S05]  /*8730*/  @!P0 NANOSLEEP.SYNCS 0x989680 ;  /* 0x009896800000895d */ /* 0x002fea0003900000 */
[----:B------:R-:W1:Y:S02]  /*8740*/  @!P0 SYNCS.PHASECHK.TRANS64 P0, [R7+URZ], R4 ;  /* 0x00000004070085a7 */ /* 0x000e64000800007f */
[----:B-1----:R-:W-:Y:S05]  /*8750*/  @!P0 BRA `(.L_x_203) ;  /* 0xfffffffc00f08947 */ /* 0x002fea000383ffff */
[----:B------:R-:W-:Y:S05]  /*8760*/  BRA `(.L_x_249) ;  /* 0xffffffe800f87947 */ /* 0x000fea000383ffff */
.L_x_204:
[----:B0-----:R0:W1:Y:S02]  /*8770*/  SYNCS.PHASECHK.TRANS64.TRYWAIT P0, [R6+URZ], R3 ;  /* 0x00000003060075a7 */ /* 0x001064000800017f */
[----:B-1----:R-:W-:Y:S05]  /*8780*/  @!P0 NANOSLEEP.SYNCS 0x989680 ;  /* 0x009896800000895d */ /* 0x002fea0003900000 */
[----:B------:R-:W1:Y:S02]  /*8790*/  @!P0 SYNCS.PHASECHK.TRANS64 P0, [R6+URZ], R3 ;  /* 0x00000003060085a7 */ /* 0x000e64000800007f */
[----:B-1----:R-:W-:Y:S05]  /*87a0*/  @!P0 BRA `(.L_x_204) ;  /* 0xfffffffc00f08947 */ /* 0x002fea000383ffff */
[----:B------:R-:W-:Y:S05]  /*87b0*/  BRA `(.L_x_250) ;  /* 0xffffffec00087947 */ /* 0x000fea000383ffff */
.L_x_205:
[----:B0-----:R0:W1:Y:S02]  /*87c0*/  SYNCS.PHASECHK.TRANS64.TRYWAIT P0, [R7+URZ], R4 ;  /* 0x00000004070075a7 */ /* 0x001064000800017f */
[----:B-1----:R-:W-:Y:S05]  /*87d0*/  @!P0 NANOSLEEP.SYNCS 0x989680 ;  /* 0x009896800000895d */ /* 0x002fea0003900000 */
[----:B------:R-:W1:Y:S02]  /*87e0*/  @!P0 SYNCS.PHASECHK.TRANS64 P0, [R7+URZ], R4 ;  /* 0x00000004070085a7 */ /* 0x000e64000800007f */
[----:B-1----:R-:W-:Y:S05]  /*87f0*/  @!P0 BRA `(.L_x_205) ;  /* 0xfffffffc00f08947 */ /* 0x002fea000383ffff */
[----:B------:R-:W-:Y:S05]  /*8800*/  BRA `(.L_x_251) ;  /* 0xffffffec00187947 */ /* 0x000fea000383ffff */
.L_x_206:
[----:B0-----:R0:W1:Y:S02]  /*8810*/  SYNCS.PHASECHK.TRANS64.TRYWAIT P0, [R6+URZ], R3 ;  /* 0x00000003060075a7 */ /* 0x001064000800017f */
[----:B-1----:R-:W-:Y:S05]  /*8820*/  @!P0 NANOSLEEP.SYNCS 0x989680 ;  /* 0x009896800000895d */ /* 0x002fea0003900000 */
[----:B------:R-:W1:Y:S02]  /*8830*/  @!P0 SYNCS.PHASECHK.TRANS64 P0, [R6+URZ], R3 ;  /* 0x00000003060085a7 */ /* 0x000e64000800007f */
[----:B-1----:R-:W-:Y:S05]  /*8840*/  @!P0 BRA `(.L_x_206) ;  /* 0xfffffffc00f08947 */ /* 0x002fea000383ffff */
[----:B------:R-:W-:Y:S05]  /*8850*/  BRA `(.L_x_252) ;  /* 0xffffffec00287947 */ /* 0x000fea000383ffff */
.L_x_207:
[----:B0-----:R0:W1:Y:S02]  /*8860*/  SYNCS.PHASECHK.TRANS64.TRYWAIT P0, [R7+URZ], R4 ;  /* 0x00000004070075a7 */ /* 0x001064000800017f */
[----:B-1----:R-:W-:Y:S05]  /*8870*/  @!P0 NANOSLEEP.SYNCS 0x989680 ;  /* 0x009896800000895d */ /* 0x002fea0003900000 */
[----:B------:R-:W1:Y:S02]  /*8880*/  @!P0 SYNCS.PHASECHK.TRANS64 P0, [R7+URZ], R4 ;  /* 0x00000004070085a7 */ /* 0x000e64000800007f */
[----:B-1----:R-:W-:Y:S05]  /*8890*/  @!P0 BRA `(.L_x_207) ;  /* 0xfffffffc00f08947 */ /* 0x002fea000383ffff */
[----:B------:R-:W-:Y:S05]  /*88a0*/  BRA `(.L_x_253) ;  /* 0xffffffec00387947 */ /* 0x000fea000383ffff */
.L_x_208:
[----:B0-----:R0:W1:Y:S02]  /*88b0*/  SYNCS.PHASECHK.TRANS64.TRYWAIT P0, [R6+URZ], R3 ;  /* 0x00000003060075a7 */ /* 0x001064000800017f */
[----:B-1----:R-:W-:Y:S05]  /*88c0*/  @!P0 NANOSLEEP.SYNCS 0x989680 ;  /* 0x009896800000895d */ /* 0x002fea0003900000 */
[----:B------:R-:W1:Y:S02]  /*88d0*/  @!P0 SYNCS.PHASECHK.TRANS64 P0, [R6+URZ], R3 ;  /* 0x00000003060085a7 */ /* 0x000e64000800007f */
[----:B-1----:R-:W-:Y:S05]  /*88e0*/  @!P0 BRA `(.L_x_208) ;  /* 0xfffffffc00f08947 */ /* 0x002fea000383ffff */
[----:B------:R-:W-:Y:S05]  /*88f0*/  BRA `(.L_x_254) ;  /* 0xffffffec00487947 */ /* 0x000fea000383ffff */
.L_x_209:
[----:B0-----:R0:W1:Y:S02]  /*8900*/  SYNCS.PHASECHK.TRANS64.TRYWAIT P0, [R7+URZ], R4 ;  /* 0x00000004070075a7 */ /* 0x001064000800017f */
[----:B-1----:R-:W-:Y:S05]  /*8910*/  @!P0 NANOSLEEP.SYNCS 0x989680 ;  /* 0x009896800000895d */ /* 0x002fea0003900000 */
[----:B------:R-:W1:Y:S02]  /*8920*/  @!P0 SYNCS.PHASECHK.TRANS64 P0, [R7+URZ], R4 ;  /* 0x00000004070085a7 */ /* 0x000e64000800007f */
[----:B-1----:R-:W-:Y:S05]  /*8930*/  @!P0 BRA `(.L_x_209) ;  /* 0xfffffffc00f08947 */ /* 0x002fea000383ffff */
[----:B------:R-:W-:Y:S05]  /*8940*/  BRA `(.L_x_255) ;  /* 0xffffffec00587947 */ /* 0x000fea000383ffff */
.L_x_210:
[----:B0-----:R0:W1:Y:S02]  /*8950*/  SYNCS.PHASECHK.TRANS64.TRYWAIT P0, [R6+URZ], R3 ;  /* 0x00000003060075a7 */ /* 0x001064000800017f */
[----:B-1----:R-:W-:Y:S05]  /*8960*/  @!P0 NANOSLEEP.SYNCS 0x989680 ;  /* 0x009896800000895d */ /* 0x002fea0003900000 */
[----:B------:R-:W1:Y:S02]  /*8970*/  @!P0 SYNCS.PHASECHK.TRANS64 P0, [R6+URZ], R3 ;  /* 0x00000003060085a7 */ /* 0x000e64000800007f */
[----:B-1----:R-:W-:Y:S05]  /*8980*/  @!P0 BRA `(.L_x_210) ;  /* 0xfffffffc00f08947 */ /* 0x002fea000383ffff */
[----:B------:R-:W-:Y:S05]  /*8990*/  BRA `(.L_x_256) ;  /* 0xffffffec00687947 */ /* 0x000fea000383ffff */
.L_x_211:
[----:B0-----:R0:W1:Y:S02]  /*89a0*/  SYNCS.PHASECHK.TRANS64.TRYWAIT P0, [R7+URZ], R4 ;  /* 0x00000004070075a7 */ /* 0x001064000800017f */
[----:B-1----:R-:W-:Y:S05]  /*89b0*/  @!P0 NANOSLEEP.SYNCS 0x989680 ;  /* 0x009896800000895d */ /* 0x002fea0003900000 */
[----:B------:R-:W1:Y:S02]  /*89c0*/  @!P0 SYNCS.PHASECHK.TRANS64 P0, [R7+URZ], R4 ;  /* 0x00000004070085a7 */ /* 0x000e64000800007f */
[----:B-1----:R-:W-:Y:S05]  /*89d0*/  @!P0 BRA `(.L_x_211) ;  /* 0xfffffffc00f08947 */ /* 0x002fea000383ffff */
[----:B------:R-:W-:Y:S05]  /*89e0*/  BRA `(.L_x_257) ;  /* 0xffffffec00787947 */ /* 0x000fea000383ffff */
.L_x_212:
[----:B0-----:R0:W1:Y:S02]  /*89f0*/  SYNCS.PHASECHK.TRANS64.TRYWAIT P0, [R6+URZ], R3 ;  /* 0x00000003060075a7 */ /* 0x001064000800017f */
[----:B-1----:R-:W-:Y:S05]  /*8a00*/  @!P0 NANOSLEEP.SYNCS 0x989680 ;  /* 0x009896800000895d */ /* 0x002fea0003900000 */
[----:B------:R-:W1:Y:S02]  /*8a10*/  @!P0 SYNCS.PHASECHK.TRANS64 P0, [R6+URZ], R3 ;  /* 0x00000003060085a7 */ /* 0x000e64000800007f */
[----:B-1----:R-:W-:Y:S05]  /*8a20*/  @!P0 BRA `(.L_x_212) ;  /* 0xfffffffc00f08947 */ /* 0x002fea000383ffff */
[----:B------:R-:W-:Y:S05]  /*8a30*/  BRA `(.L_x_258) ;  /* 0xffffffec00887947 */ /* 0x000fea000383ffff */
.L_x_213:
[----:B0-----:R0:W1:Y:S02]  /*8a40*/  SYNCS.PHASECHK.TRANS64.TRYWAIT P0, [R7+URZ], R4 ;  /* 0x00000004070075a7 */ /* 0x001064000800017f */
[----:B-1----:R-:W-:Y:S05]  /*8a50*/  @!P0 NANOSLEEP.SYNCS 0x989680 ;  /* 0x009896800000895d */ /* 0x002fea0003900000 */
[----:B------:R-:W1:Y:S02]  /*8a60*/  @!P0 SYNCS.PHASECHK.TRANS64 P0, [R7+URZ], R4 ;  /* 0x00000004070085a7 */ /* 0x000e64000800007f */
[----:B-1----:R-:W-:Y:S05]  /*8a70*/  @!P0 BRA `(.L_x_213) ;  /* 0xfffffffc00f08947 */ /* 0x002fea000383ffff */
[----:B------:R-:W-:Y:S05]  /*8a80*/  BRA `(.L_x_259) ;  /* 0xffffffec00987947 */ /* 0x000fea000383ffff */
.L_x_214:
[----:B0-----:R0:W1:Y:S02]  /*8a90*/  SYNCS.PHASECHK.TRANS64.TRYWAIT P0, [R6+URZ], R3 ;  /* 0x00000003060075a7 */ /* 0x001064000800017f */
[----:B-1----:R-:W-:Y:S05]  /*8aa0*/  @!P0 NANOSLEEP.SYNCS 0x989680 ;  /* 0x009896800000895d */ /* 0x002fea0003900000 */
[----:B------:R-:W1:Y:S02]  /*8ab0*/  @!P0 SYNCS.PHASECHK.TRANS64 P0, [R6+URZ], R3 ;  /* 0x00000003060085a7 */ /* 0x000e64000800007f */
[----:B-1----:R-:W-:Y:S05]  /*8ac0*/  @!P0 BRA `(.L_x_214) ;  /* 0xfffffffc00f08947 */ /* 0x002fea000383ffff */
[----:B------:R-:W-:Y:S05]  /*8ad0*/  BRA `(.L_x_260) ;  /* 0xffffffec00a87947 */ /* 0x000fea000383ffff */
.L_x_215:
[----:B0-----:R0:W1:Y:S02]  /*8ae0*/  SYNCS.PHASECHK.TRANS64.TRYWAIT P0, [R7+URZ], R4 ;  /* 0x00000004070075a7 */ /* 0x001064000800017f */
[----:B-1----:R-:W-:Y:S05]  /*8af0*/  @!P0 NANOSLEEP.SYNCS 0x989680 ;  /* 0x009896800000895d */ /* 0x002fea0003900000 */
[----:B------:R-:W1:Y:S02]  /*8b00*/  @!P0 SYNCS.PHASECHK.TRANS64 P0, [R7+URZ], R4 ;  /* 0x00000004070085a7 */ /* 0x000e64000800007f */
[----:B-1----:R-:W-:Y:S05]  /*8b10*/  @!P0 BRA `(.L_x_215) ;  /* 0xfffffffc00f08947 */ /* 0x002fea000383ffff */
[----:B------:R-:W-:Y:S05]  /*8b20*/  BRA `(.L_x_261) ;  /* 0xffffffec00b87947 */ /* 0x000fea000383ffff */
.L_x_216:
[----:B0-----:R0:W1:Y:S02]  /*8b30*/  SYNCS.PHASECHK.TRANS64.TRYWAIT P0, [R6+URZ], R3 ;  /* 0x00000003060075a7 */ /* 0x001064000800017f */
[----:B-1----:R-:W-:Y:S05]  /*8b40*/  @!P0 NANOSLEEP.SYNCS 0x989680 ;  /* 0x009896800000895d */ /* 0x002fea0003900000 */
[----:B------:R-:W1:Y:S02]  /*8b50*/  @!P0 SYNCS.PHASECHK.TRANS64 P0, [R6+URZ], R3 ;  /* 0x00000003060085a7 */ /* 0x000e64000800007f */
[----:B-1----:R-:W-:Y:S05]  /*8b60*/  @!P0 BRA `(.L_x_216) ;  /* 0xfffffffc00f08947 */ /* 0x002fea000383ffff */
[----:B------:R-:W-:Y:S05]  /*8b70*/  BRA `(.L_x_262) ;  /* 0xffffffec00c87947 */ /* 0x000fea000383ffff */
.L_x_217:
[----:B0-----:R0:W1:Y:S02]  /*8b80*/  SYNCS.PHASECHK.TRANS64.TRYWAIT P0, [R7+URZ], R4 ;  /* 0x00000004070075a7 */ /* 0x001064000800017f */
[----:B-1----:R-:W-:Y:S05]  /*8b90*/  @!P0 NANOSLEEP.SYNCS 0x989680 ;  /* 0x009896800000895d */ /* 0x002fea0003900000 */
[----:B------:R-:W1:Y:S02]  /*8ba0*/  @!P0 SYNCS.PHASECHK.TRANS64 P0, [R7+URZ], R4 ;  /* 0x00000004070085a7 */ /* 0x000e64000800007f */
[----:B-1----:R-:W-:Y:S05]  /*8bb0*/  @!P0 BRA `(.L_x_217) ;  /* 0xfffffffc00f08947 */ /* 0x002fea000383ffff */
[----:B------:R-:W-:Y:S05]  /*8bc0*/  BRA `(.L_x_263) ;  /* 0xffffffec00d87947 */ /* 0x000fea000383ffff */
.L_x_218:
[----:B0-----:R0:W1:Y:S02]  /*8bd0*/  SYNCS.PHASECHK.TRANS64.TRYWAIT P0, [R6+URZ], R3 ;  /* 0x00000003060075a7 */ /* 0x001064000800017f */
[----:B-1----:R-:W-:Y:S05]  /*8be0*/  @!P0 NANOSLEEP.SYNCS 0x989680 ;  /* 0x009896800000895d */ /* 0x002fea0003900000 */
[----:B------:R-:W1:Y:S02]  /*8bf0*/  @!P0 SYNCS.PHASECHK.TRANS64 P0, [R6+URZ], R3 ;  /* 0x00000003060085a7 */ /* 0x000e64000800007f */
[----:B-1----:R-:W-:Y:S05]  /*8c00*/  @!P0 BRA `(.L_x_218) ;  /* 0xfffffffc00f08947 */ /* 0x002fea000383ffff */
[----:B------:R-:W-:Y:S05]  /*8c10*/  BRA `(.L_x_264) ;  /* 0xffffffec00e87947 */ /* 0x000fea000383ffff */
.L_x_219:
[----:B0-----:R0:W1:Y:S02]  /*8c20*/  SYNCS.PHASECHK.TRANS64.TRYWAIT P0, [R7+URZ], R4 ;  /* 0x00000004070075a7 */ /* 0x001064000800017f */
[----:B-1----:R-:W-:Y:S05]  /*8c30*/  @!P0 NANOSLEEP.SYNCS 0x989680 ;  /* 0x009896800000895d */ /* 0x002fea0003900000 */
[----:B------:R-:W1:Y:S02]  /*8c40*/  @!P0 SYNCS.PHASECHK.TRANS64 P0, [R7+URZ], R4 ;  /* 0x00000004070085a7 */ /* 0x000e64000800007f */
[----:B-1----:R-:W-:Y:S05]  /*8c50*/  @!P0 BRA `(.L_x_219) ;  /* 0xfffffffc00f08947 */ /* 0x002fea000383ffff */
[----:B------:R-:W-:Y:S05]  /*8c60*/  BRA `(.L_x_265) ;  /* 0xffffffec00f87947 */ /* 0x000fea000383ffff */
.L_x_220:
[----:B0-----:R0:W1:Y:S02]  /*8c70*/  SYNCS.PHASECHK.TRANS64.TRYWAIT P0, [R6+URZ], R3 ;  /* 0x00000003060075a7 */ /* 0x001064000800017f */
[----:B-1----:R-:W-:Y:S05]  /*8c80*/  @!P0 NANOSLEEP.SYNCS 0x989680 ;  /* 0x009896800000895d */ /* 0x002fea0003900000 */
[----:B------:R-:W1:Y:S02]  /*8c90*/  @!P0 SYNCS.PHASECHK.TRANS64 P0, [R6+URZ], R3 ;  /* 0x00000003060085a7 */ /* 0x000e64000800007f */
[----:B-1----:R-:W-:Y:S05]  /*8ca0*/  @!P0 BRA `(.L_x_220) ;  /* 0xfffffffc00f08947 */ /* 0x002fea000383ffff */
[----:B------:R-:W-:Y:S05]  /*8cb0*/  BRA `(.L_x_266) ;  /* 0xfffffff000087947 */ /* 0x000fea000383ffff */
.L_x_221:
[----:B0-----:R0:W1:Y:S02]  /*8cc0*/  SYNCS.PHASECHK.TRANS64.TRYWAIT P0, [R7+URZ], R4 ;  /* 0x00000004070075a7 */ /* 0x001064000800017f */
[----:B-1----:R-:W-:Y:S05]  /*8cd0*/  @!P0 NANOSLEEP.SYNCS 0x989680 ;  /* 0x009896800000895d */ /* 0x002fea0003900000 */
[----:B------:R-:W1:Y:S02]  /*8ce0*/  @!P0 SYNCS.PHASECHK.TRANS64 P0, [R7+URZ], R4 ;  /* 0x00000004070085a7 */ /* 0x000e64000800007f */
[----:B-1----:R-:W-:Y:S05]  /*8cf0*/  @!P0 BRA `(.L_x_221) ;  /* 0xfffffffc00f08947 */ /* 0x002fea000383ffff */
[----:B------:R-:W-:Y:S05]  /*8d00*/  BRA `(.L_x_267) ;  /* 0xfffffff000187947 */ /* 0x000fea000383ffff */
.L_x_222:
[----:B0-----:R0:W1:Y:S02]  /*8d10*/  SYNCS.PHASECHK.TRANS64.TRYWAIT P0, [R6+URZ], R3 ;  /* 0x00000003060075a7 */ /* 0x001064000800017f */
[----:B-1----:R-:W-:Y:S05]  /*8d20*/  @!P0 NANOSLEEP.SYNCS 0x989680 ;  /* 0x009896800000895d */ /* 0x002fea0003900000 */
[----:B------:R-:W1:Y:S02]  /*8d30*/  @!P0 SYNCS.PHASECHK.TRANS64 P0, [R6+URZ], R3 ;  /* 0x00000003060085a7 */ /* 0x000e64000800007f */
[----:B-1----:R-:W-:Y:S05]  /*8d40*/  @!P0 BRA `(.L_x_222) ;  /* 0xfffffffc00f08947 */ /* 0x002fea000383ffff */
[----:B------:R-:W-:Y:S05]  /*8d50*/  BRA `(.L_x_268) ;  /* 0xfffffff000287947 */ /* 0x000fea000383ffff */
.L_x_223:
[----:B0-----:R0:W1:Y:S02]  /*8d60*/  SYNCS.PHASECHK.TRANS64.TRYWAIT P0, [R7+URZ], R4 ;  /* 0x00000004070075a7 */ /* 0x001064000800017f */
[----:B-1----:R-:W-:Y:S05]  /*8d70*/  @!P0 NANOSLEEP.SYNCS 0x989680 ;  /* 0x009896800000895d */ /* 0x002fea0003900000 */
[----:B------:R-:W1:Y:S02]  /*8d80*/  @!P0 SYNCS.PHASECHK.TRANS64 P0, [R7+URZ], R4 ;  /* 0x00000004070085a7 */ /* 0x000e64000800007f */
[----:B-1----:R-:W-:Y:S05]  /*8d90*/  @!P0 BRA `(.L_x_223) ;  /* 0xfffffffc00f08947 */ /* 0x002fea000383ffff */
[----:B------:R-:W-:Y:S05]  /*8da0*/  BRA `(.L_x_269) ;  /* 0xfffffff000387947 */ /* 0x000fea000383ffff */
.L_x_224:
[----:B0-----:R0:W1:Y:S02]  /*8db0*/  SYNCS.PHASECHK.TRANS64.TRYWAIT P0, [R6+URZ], R3 ;  /* 0x00000003060075a7 */ /* 0x001064000800017f */
[----:B-1----:R-:W-:Y:S05]  /*8dc0*/  @!P0 NANOSLEEP.SYNCS 0x989680 ;  /* 0x009896800000895d */ /* 0x002fea0003900000 */
[----:B------:R-:W1:Y:S02]  /*8dd0*/  @!P0 SYNCS.PHASECHK.TRANS64 P0, [R6+URZ], R3 ;  /* 0x00000003060085a7 */ /* 0x000e64000800007f */
[----:B-1----:R-:W-:Y:S05]  /*8de0*/  @!P0 BRA `(.L_x_224) ;  /* 0xfffffffc00f08947 */ /* 0x002fea000383ffff */
[----:B------:R-:W-:Y:S05]  /*8df0*/  BRA `(.L_x_270) ;  /* 0xfffffff000487947 */ /* 0x000fea000383ffff */
.L_x_225:
[----:B0-----:R0:W1:Y:S02]  /*8e00*/  SYNCS.PHASECHK.TRANS64.TRYWAIT P0, [R7+URZ], R4 ;  /* 0x00000004070075a7 */ /* 0x001064000800017f */
[----:B-1----:R-:W-:Y:S05]  /*8e10*/  @!P0 NANOSLEEP.SYNCS 0x989680 ;  /* 0x009896800000895d */ /* 0x002fea0003900000 */
[----:B------:R-:W1:Y:S02]  /*8e20*/  @!P0 SYNCS.PHASECHK.TRANS64 P0, [R7+URZ], R4 ;  /* 0x00000004070085a7 */ /* 0x000e64000800007f */
[----:B-1----:R-:W-:Y:S05]  /*8e30*/  @!P0 BRA `(.L_x_225) ;  /* 0xfffffffc00f08947 */ /* 0x002fea000383ffff */
[----:B------:R-:W-:Y:S05]  /*8e40*/  BRA `(.L_x_271) ;  /* 0xfffffff000587947 */ /* 0x000fea000383ffff */
.L_x_226:
[----:B-1----:R1:W3:Y:S02]  /*8e50*/  SYNCS.PHASECHK.TRANS64.TRYWAIT P0, [R6+URZ], R3 ;  /* 0x00000003060075a7 */ /* 0x0022e4000800017f */
[----:B---3--:R-:W-:Y:S05]  /*8e60*/  @!P0 NANOSLEEP.SYNCS 0x989680 ;  /* 0x009896800000895d */ /* 0x008fea0003900000 */
[----:B------:R-:W3:Y:S02]  /*8e70*/  @!P0 SYNCS.PHASECHK.TRANS64 P0, [R6+URZ], R3 ;  /* 0x00000003060085a7 */ /* 0x000ee4000800007f */
[----:B---3--:R-:W-:Y:S05]  /*8e80*/  @!P0 BRA `(.L_x_226) ;  /* 0xfffffffc00f08947 */ /* 0x008fea000383ffff */
[----:B------:R-:W-:Y:S05]  /*8e90*/  BRA `(.L_x_272) ;  /* 0xfffffff000607947 */ /* 0x000fea000383ffff */
.L_x_273:
[----:B------:R-:W-:-:S00]  /*8ea0*/  BRA `(.L_x_273) ;  /* 0xfffffffc00fc7947 */ /* 0x000fc0000383ffff */
[----:B------:R-:W-:-:S00]  /*8eb0*/  NOP ;  /* 0x0000000000007918 */ /* 0x000fc00000000000 */
        /* <DEDUP_REMOVED lines=12> */
.L_x_274:


//--------------------- .nv.global.init           --------------------------
	.section	.nv.global.init,"aw",@progbits
.nv.global.init:
	.type		$str$22,@object
	.size		$str$22,($str$23 - $str$22)
$str$22:
        /*0000*/ 	.byte	0x6b, 0x5f, 0x74, 0x69, 0x6c, 0x65, 0x5f, 0x63, 0x6f, 0x75, 0x6e, 0x74, 0x20, 0x3e, 0x3d, 0x20
        /*0010*/ 	.byte	0x31, 0x00
	.type		$str$23,@object
	.size		$str$23,(__unnamed_1 - $str$23)
$str$23:
        /*0012*/ 	.byte	0x2f, 0x74, 0x6d, 0x70, 0x2f, 0x63, 0x75, 0x74, 0x6c, 0x61, 0x73, 0x73, 0x5f, 0x73, 0x77, 0x65
        /*0022*/ 	.byte	0x65, 0x70, 0x5f, 0x73, 0x72, 0x63, 0x2f, 0x69, 0x6e, 0x63, 0x6c, 0x75, 0x64, 0x65, 0x2f, 0x63
        /*0032*/ 	.byte	0x75, 0x74, 0x6c, 0x61, 0x73, 0x73, 0x2f, 0x67, 0x65, 0x6d, 0x6d, 0x2f, 0x63, 0x6f, 0x6c, 0x6c
        /*0042*/ 	.byte	0x65, 0x63, 0x74, 0x69, 0x76, 0x65, 0x2f, 0x73, 0x6d, 0x39, 0x30, 0x5f, 0x6d, 0x6d, 0x61, 0x5f
        /*0052*/ 	.byte	0x74, 0x6d, 0x61, 0x5f, 0x67, 0x6d, 0x6d, 0x61, 0x5f, 0x73, 0x73, 0x5f, 0x77, 0x61, 0x72, 0x70
        /*0062*/ 	.byte	0x73, 0x70, 0x65, 0x63, 0x69, 0x61, 0x6c, 0x69, 0x7a, 0x65, 0x64, 0x2e, 0x68, 0x70, 0x70, 0x00
	.type		__unnamed_1,@object
	.size		__unnamed_1,(.L_0 - __unnamed_1)
__unnamed_1:
        /*0072*/ 	.byte	0x76, 0x6f, 0x69, 0x64, 0x20, 0x63, 0x75, 0x74, 0x6c, 0x61, 0x73, 0x73, 0x3a, 0x3a, 0x67, 0x65
        /* <DEDUP_REMOVED lines=172> */
        /*0b42*/ 	.byte	0x74, 0x69, 0x74, 0x79, 0x5d, 0x00
.L_0:


//--------------------- .nv.shared._ZN7cutlass13device_kernelINS_4gemm6kernel13GemmUniversalIN4cute5tupleIJiiiiEEENS1_10collective13CollectiveMmaINS1_34MainloopSm90TmaGmmaWarpSpecializedILi37ENS5_IJNS4_1CILi1EEENSA_ILi2EEESB_EEENS1_32KernelTmaWarpSpecializedPingpongEEENS5_IJNSA_ILi64EEENSA_ILi128EEENSA_ILi32EEEEEEaNS5_IJlSB_lEEEaSK_NS4_8TiledMMAINS4_8MMA_AtomIJNS4_4SM904GMMA27MMA_64x128x32_S32S8S8_SS_TNEEEENS4_6LayoutINS5_IJSB_SB_SB_EEENS5_IJNSA_ILi0EEEST_ST_EEEEENS5_IJNS4_10UnderscoreESW_SW_EEEEENS4_23SM90_TMA_LOAD_MULTICASTENS4_14ComposedLayoutINS4_7SwizzleILi1ELi4ELi3EEENS4_18smem_ptr_flag_bitsILi8EEENSR_INS5_IJNSA_ILi8EEESI_EEENS5_IJSI_SB_EEEEEEEvNS4_8identityENS4_13SM90_TMA_LOADES19_vS1A_EENS_8epilogue10collective6detail29Sm90TmaWarpSpecializedAdapterINS1E_15DefaultEpilogueIaSK_SK_NS1D_6thread17LinearCombinationIaLi1EiiLNS1I_9ScaleType4KindE0ELNS_15FloatRoundStyleE2EaEENS1_15EpilogueDefaultEEEEEvvEEEEvNT_6ParamsE --------------------------
	.section	.nv.shared._ZN7cutlass13device_kernelINS_4gemm6kernel13GemmUniversalIN4cute5tupleIJiiiiEEENS1_10collective13CollectiveMmaINS1_34MainloopSm90TmaGmmaWarpSpecializedILi37ENS5_IJNS4_1CILi1EEENSA_ILi2EEESB_EEENS1_32KernelTmaWarpSpecializedPingpongEEENS5_IJNSA_ILi64EEENSA_ILi128EEENSA_ILi32EEEEEEaNS5_IJlSB_lEEEaSK_NS4_8TiledMMAINS4_8MMA_AtomIJNS4_4SM904GMMA27MMA_64x128x32_S32S8S8_SS_TNEEEENS4_6LayoutINS5_IJSB_SB_SB_EEENS5_IJNSA_ILi0EEEST_ST_EEEEENS5_IJNS4_10UnderscoreESW_SW_EEEEENS4_23SM90_TMA_LOAD_MULTICASTENS4_14ComposedLayoutINS4_7SwizzleILi1ELi4ELi3EEENS4_18smem_ptr_flag_bitsILi8EEENSR_INS5_IJNSA_ILi8EEESI_EEENS5_IJSI_SB_EEEEEEEvNS4_8identityENS4_13SM90_TMA_LOADES19_vS1A_EENS_8epilogue10collective6detail29Sm90TmaWarpSpecializedAdapterINS1E_15DefaultEpilogueIaSK_SK_NS1D_6thread17LinearCombinationIaLi1EiiLNS1I_9ScaleType4KindE0ELNS_15FloatRoundStyleE2EaEENS1_15EpilogueDefaultEEEEEvvEEEEvNT_6ParamsE,"aw",@nobits
	.sectionflags	@""
	.align	16
	.zero		1024


//--------------------- .nv.shared.reserved.0     --------------------------
	.section	.nv.shared.reserved.0,"aw",@nobits
	.weak		__nv_reservedSMEM_offset_0_alias
	.size		__nv_reservedSMEM_offset_0_alias, 0, 0
	.other		__nv_reservedSMEM_offset_0_alias,@"STO_CUDA_RESERVED_SHARED STV_DEFAULT"
__nv_reservedSMEM_offset_0_alias:
	.zero		0


//--------------------- .nv.global                --------------------------
	.section	.nv.global,"aw",@nobits
.nv.global:
	.type		_ZN39_INTERNAL_e4bf03b2_4_k_cu_a1d02d63_43524cute1_E,@object
	.size		_ZN39_INTERNAL_e4bf03b2_4_k_cu_a1d02d63_43524cute1_E,(_ZN39_INTERNAL_e4bf03b2_4_k_cu_a1d02d63_43524cuda3std3__45__cpo6cbeginE - _ZN39_INTERNAL_e4bf03b2_4_k_cu_a1d02d63_43524cute1_E)
_ZN39_INTERNAL_e4bf03b2_4_k_cu_a1d02d63_43524cute1_E:
	.zero		1
	.type		_ZN39_INTERNAL_e4bf03b2_4_k_cu_a1d02d63_43524cuda3std3__45__cpo6cbeginE,@object
	.size		_ZN39_INTERNAL_e4bf03b2_4_k_cu_a1d02d63_43524cuda3std3__45__cpo6cbeginE,(_ZN39_INTERNAL_e4bf03b2_4_k_cu_a1d02d63_43524cuda3std3__48in_placeE - _ZN39_INTERNAL_e4bf03b2_4_k_cu_a1d02d63_43524cuda3std3__45__cpo6cbeginE)
_ZN39_INTERNAL_e4bf03b2_4_k_cu_a1d02d63_43524cuda3std3__45__cpo6cbeginE:
	.zero		1
	.type		_ZN39_INTERNAL_e4bf03b2_4_k_cu_a1d02d63_43524cuda3std3__48in_placeE,@object
	.size		_ZN39_INTERNAL_e4bf03b2_4_k_cu_a1d02d63_43524cuda3std3__48in_placeE,(_ZN39_INTERNAL_e4bf03b2_4_k_cu_a1d02d63_43524cuda3std6ranges3__45__cpo9iter_moveE - _ZN39_INTERNAL_e4bf03b2_4_k_cu_a1d02d63_43524cuda3std3__48in_placeE)
_ZN39_INTERNAL_e4bf03b2_4_k_cu_a1d02d63_43524cuda3std3__48in_placeE:
	.zero		1
	.type		_ZN39_INTERNAL_e4bf03b2_4_k_cu_a1d02d63_43524cuda3std6ranges3__45__cpo9iter_moveE,@object
	.size		_ZN39_INTERNAL_e4bf03b2_4_k_cu_a1d02d63_43524cuda3std6ranges3__45__cpo9iter_moveE,(_ZN39_INTERNAL_e4bf03b2_4_k_cu_a1d02d63_43524cuda3std3__45__cpo5beginE - _ZN39_INTERNAL_e4bf03b2_4_k_cu_a1d02d63_43524cuda3std6ranges3__45__cpo9iter_moveE)
_ZN39_INTERNAL_e4bf03b2_4_k_cu_a1d02d63_43524cuda3std6ranges3__45__cpo9iter_moveE:
	.zero		1
	.type		_ZN39_INTERNAL_e4bf03b2_4_k_cu_a1d02d63_43524cuda3std3__45__cpo5beginE,@object
	.size		_ZN39_INTERNAL_e4bf03b2_4_k_cu_a1d02d63_43524cuda3std3__45__cpo5beginE,(_ZN39_INTERNAL_e4bf03b2_4_k_cu_a1d02d63_43524cuda3std3__441_GLOBAL__N__e4bf03b2_4_k_cu_a1d02d63_43526ignoreE - _ZN39_INTERNAL_e4bf03b2_4_k_cu_a1d02d63_43524cuda3std3__45__cpo5beginE)
_ZN39_INTERNAL_e4bf03b2_4_k_cu_a1d02d63_43524cuda3std3__45__cpo5beginE:
	.zero		1
	.type		_ZN39_INTERNAL_e4bf03b2_4_k_cu_a1d02d63_43524cuda3std3__441_GLOBAL__N__e4bf03b2_4_k_cu_a1d02d63_43526ignoreE,@object
	.size		_ZN39_INTERNAL_e4bf03b2_4_k_cu_a1d02d63_43524cuda3std3__441_GLOBAL__N__e4bf03b2_4_k_cu_a1d02d63_43526ignoreE,(_ZN39_INTERNAL_e4bf03b2_4_k_cu_a1d02d63_43524cute7productE - _ZN39_INTERNAL_e4bf03b2_4_k_cu_a1d02d63_43524cuda3std3__441_GLOBAL__N__e4bf03b2_4_k_cu_a1d02d63_43526ignoreE)
_ZN39_INTERNAL_e4bf03b2_4_k_cu_a1d02d63_43524cuda3std3__441_GLOBAL__N__e4bf03b2_4_k_cu_a1d02d63_43526ignoreE:
	.zero		1
	.type		_ZN39_INTERNAL_e4bf03b2_4_k_cu_a1d02d63_43524cute7productE,@object
	.size		_ZN39_INTERNAL_e4bf03b2_4_k_cu_a1d02d63_43524cute7productE,(_ZN39_INTERNAL_e4bf03b2_4_k_cu_a1d02d63_43524cuda3std3__45__cpo3endE - _ZN39_INTERNAL_e4bf03b2_4_k_cu_a1d02d63_43524cute7productE)
_ZN39_INTERNAL_e4bf03b2_4_k_cu_a1d02d63_43524cute7productE:
	.zero		1
	.type		_ZN39_INTERNAL_e4bf03b2_4_k_cu_a1d02d63_43524cuda3std3__45__cpo3endE,@object
	.size		_ZN39_INTERNAL_e4bf03b2_4_k_cu_a1d02d63_43524cuda3std3__45__cpo3endE,(_ZN39_INTERNAL_e4bf03b2_4_k_cu_a1d02d63_43524cuda3std3__419piecewise_constructE - _ZN39_INTERNAL_e4bf03b2_4_k_cu_a1d02d63_43524cuda3std3__45__cpo3endE)
_ZN39_INTERNAL_e4bf03b2_4_k_cu_a1d02d63_43524cuda3std3__45__cpo3endE:
	.zero		1
	.type		_ZN39_INTERNAL_e4bf03b2_4_k_cu_a1d02d63_43524cuda3std3__419piecewise_constructE,@object
	.size		_ZN39_INTERNAL_e4bf03b2_4_k_cu_a1d02d63_43524cuda3std3__419piecewise_constructE,(_ZN39_INTERNAL_e4bf03b2_4_k_cu_a1d02d63_43524cuda3std3__45__cpo4cendE - _ZN39_INTERNAL_e4bf03b2_4_k_cu_a1d02d63_43524cuda3std3__419piecewise_constructE)
_ZN39_INTERNAL_e4bf03b2_4_k_cu_a1d02d63_43524cuda3std3__419piecewise_constructE:
	.zero		1
	.type		_ZN39_INTERNAL_e4bf03b2_4_k_cu_a1d02d63_43524cuda3std3__45__cpo4cendE,@object
	.size		_ZN39_INTERNAL_e4bf03b2_4_k_cu_a1d02d63_43524cuda3std3__45__cpo4cendE,(_ZN39_INTERNAL_e4bf03b2_4_k_cu_a1d02d63_43524cuda3std6ranges3__45__cpo4swapE - _ZN39_INTERNAL_e4bf03b2_4_k_cu_a1d02d63_43524cuda3std3__45__cpo4cendE)
_ZN39_INTERNAL_e4bf03b2_4_k_cu_a1d02d63_43524cuda3std3__45__cpo4cendE:
	.zero		1
	.type		_ZN39_INTERNAL_e4bf03b2_4_k_cu_a1d02d63_43524cuda3std6ranges3__45__cpo4swapE,@object
	.size		_ZN39_INTERNAL_e4bf03b2_4_k_cu_a1d02d63_43524cuda3std6ranges3__45__cpo4swapE,(.L_8 - _ZN39_INTERNAL_e4bf03b2_4_k_cu_a1d02d63_43524cuda3std6ranges3__45__cpo4swapE)
_ZN39_INTERNAL_e4bf03b2_4_k_cu_a1d02d63_43524cuda3std6ranges3__45__cpo4swapE:
	.zero		1
.L_8:


//--------------------- .nv.constant0._ZN7cutlass13device_kernelINS_4gemm6kernel13GemmUniversalIN4cute5tupleIJiiiiEEENS1_10collective13CollectiveMmaINS1_34MainloopSm90TmaGmmaWarpSpecializedILi37ENS5_IJNS4_1CILi1EEENSA_ILi2EEESB_EEENS1_32KernelTmaWarpSpecializedPingpongEEENS5_IJNSA_ILi64EEENSA_ILi128EEENSA_ILi32EEEEEEaNS5_IJlSB_lEEEaSK_NS4_8TiledMMAINS4_8MMA_AtomIJNS4_4SM904GMMA27MMA_64x128x32_S32S8S8_SS_TNEEEENS4_6LayoutINS5_IJSB_SB_SB_EEENS5_IJNSA_ILi0EEEST_ST_EEEEENS5_IJNS4_10UnderscoreESW_SW_EEEEENS4_23SM90_TMA_LOAD_MULTICASTENS4_14ComposedLayoutINS4_7SwizzleILi1ELi4ELi3EEENS4_18smem_ptr_flag_bitsILi8EEENSR_INS5_IJNSA_ILi8EEESI_EEENS5_IJSI_SB_EEEEEEEvNS4_8identityENS4_13SM90_TMA_LOADES19_vS1A_EENS_8epilogue10collective6detail29Sm90TmaWarpSpecializedAdapterINS1E_15DefaultEpilogueIaSK_SK_NS1D_6thread17LinearCombinationIaLi1EiiLNS1I_9ScaleType4KindE0ELNS_15FloatRoundStyleE2EaEENS1_15EpilogueDefaultEEEEEvvEEEEvNT_6ParamsE --------------------------
	.section	.nv.constant0._ZN7cutlass13device_kernelINS_4gemm6kernel13GemmUniversalIN4cute5tupleIJiiiiEEENS1_10collective13CollectiveMmaINS1_34MainloopSm90TmaGmmaWarpSpecializedILi37ENS5_IJNS4_1CILi1EEENSA_ILi2EEESB_EEENS1_32KernelTmaWarpSpecializedPingpongEEENS5_IJNSA_ILi64EEENSA_ILi128EEENSA_ILi32EEEEEEaNS5_IJlSB_lEEEaSK_NS4_8TiledMMAINS4_8MMA_AtomIJNS4_4SM904GMMA27MMA_64x128x32_S32S8S8_SS_TNEEEENS4_6LayoutINS5_IJSB_SB_SB_EEENS5_IJNSA_ILi0EEEST_ST_EEEEENS5_IJNS4_10UnderscoreESW_SW_EEEEENS4_23SM90_TMA_LOAD_MULTICASTENS4_14ComposedLayoutINS4_7SwizzleILi1ELi4ELi3EEENS4_18smem_ptr_flag_bitsILi8EEENSR_INS5_IJNSA_ILi8EEESI_EEENS5_IJSI_SB_EEEEEEEvNS4_8identityENS4_13SM90_TMA_LOADES19_vS1A_EENS_8epilogue10collective6detail29Sm90TmaWarpSpecializedAdapterINS1E_15DefaultEpilogueIaSK_SK_NS1D_6thread17LinearCombinationIaLi1EiiLNS1I_9ScaleType4KindE0ELNS_15FloatRoundStyleE2EaEENS1_15EpilogueDefaultEEEEEvvEEEEvNT_6ParamsE,"a",@progbits
	.sectionflags	@""
	.align	4
.nv.constant0._ZN7cutlass13device_kernelINS_4gemm6kernel13GemmUniversalIN4cute5tupleIJiiiiEEENS1_10collective13CollectiveMmaINS1_34MainloopSm90TmaGmmaWarpSpecializedILi37ENS5_IJNS4_1CILi1EEENSA_ILi2EEESB_EEENS1_32KernelTmaWarpSpecializedPingpongEEENS5_IJNSA_ILi64EEENSA_ILi128EEENSA_ILi32EEEEEEaNS5_IJlSB_lEEEaSK_NS4_8TiledMMAINS4_8MMA_AtomIJNS4_4SM904GMMA27MMA_64x128x32_S32S8S8_SS_TNEEEENS4_6LayoutINS5_IJSB_SB_SB_EEENS5_IJNSA_ILi0EEEST_ST_EEEEENS5_IJNS4_10UnderscoreESW_SW_EEEEENS4_23SM90_TMA_LOAD_MULTICASTENS4_14ComposedLayoutINS4_7SwizzleILi1ELi4ELi3EEENS4_18smem_ptr_flag_bitsILi8EEENSR_INS5_IJNSA_ILi8EEESI_EEENS5_IJSI_SB_EEEEEEEvNS4_8identityENS4_13SM90_TMA_LOADES19_vS1A_EENS_8epilogue10collective6detail29Sm90TmaWarpSpecializedAdapterINS1E_15DefaultEpilogueIaSK_SK_NS1D_6thread17LinearCombinationIaLi1EiiLNS1I_9ScaleType4KindE0ELNS_15FloatRoundStyleE2EaEENS1_15EpilogueDefaultEEEEEvvEEEEvNT_6ParamsE:
	.zero		1664


//--------------------- SYMBOLS --------------------------

	.type		.nv.reservedSmem.offset0,@object
	.size		.nv.reservedSmem.offset0,0x4
	.type		__assertfail,@function
